//
// Generated by NVIDIA NVVM Compiler
//
// Compiler Build ID: CL-36424714
// Cuda compilation tools, release 13.0, V13.0.88
// Based on NVVM 20.0.0
//

.version 9.0
.target sm_100
.address_size 64

	// .globl	_Z7reduce0PiS_
.extern .shared .align 16 .b8 sdata[];

.visible .entry _Z7reduce0PiS_(
	.param .u64 .ptr .align 1 _Z7reduce0PiS__param_0,
	.param .u64 .ptr .align 1 _Z7reduce0PiS__param_1
)
{
	.reg .pred 	%p<5>;
	.reg .b32 	%r<21>;
	.reg .b64 	%rd<9>;

	ld.param.u64 	%rd2, [_Z7reduce0PiS__param_0];
	ld.param.u64 	%rd1, [_Z7reduce0PiS__param_1];
	cvta.to.global.u64 	%rd3, %rd2;
	mov.u32 	%r1, %tid.x;
	mov.u32 	%r2, %ctaid.x;
	mov.u32 	%r3, %ntid.x;
	mad.lo.s32 	%r7, %r2, %r3, %r1;
	mul.wide.u32 	%rd4, %r7, 4;
	add.s64 	%rd5, %rd3, %rd4;
	ld.global.u32 	%r8, [%rd5];
	shl.b32 	%r9, %r1, 2;
	mov.u32 	%r10, sdata;
	add.s32 	%r4, %r10, %r9;
	st.shared.u32 	[%r4], %r8;
	bar.sync 	0;
	setp.lt.u32 	%p1, %r3, 2;
	@%p1 bra 	$L__BB0_5;
	mov.b32 	%r20, 1;
$L__BB0_2:
	shl.b32 	%r6, %r20, 1;
	add.s32 	%r12, %r6, -1;
	and.b32  	%r13, %r12, %r1;
	setp.ne.s32 	%p2, %r13, 0;
	@%p2 bra 	$L__BB0_4;
	shl.b32 	%r14, %r20, 2;
	add.s32 	%r15, %r4, %r14;
	ld.shared.u32 	%r16, [%r15];
	ld.shared.u32 	%r17, [%r4];
	add.s32 	%r18, %r17, %r16;
	st.shared.u32 	[%r4], %r18;
$L__BB0_4:
	bar.sync 	0;
	setp.lt.u32 	%p3, %r6, %r3;
	mov.u32 	%r20, %r6;
	@%p3 bra 	$L__BB0_2;
$L__BB0_5:
	setp.ne.s32 	%p4, %r1, 0;
	@%p4 bra 	$L__BB0_7;
	ld.shared.u32 	%r19, [sdata];
	cvta.to.global.u64 	%rd6, %rd1;
	mul.wide.u32 	%rd7, %r2, 4;
	add.s64 	%rd8, %rd6, %rd7;
	st.global.u32 	[%rd8], %r19;
$L__BB0_7:
	ret;

}
	// .globl	_Z7reduce1PiS_
.visible .entry _Z7reduce1PiS_(
	.param .u64 .ptr .align 1 _Z7reduce1PiS__param_0,
	.param .u64 .ptr .align 1 _Z7reduce1PiS__param_1
)
{
	.reg .pred 	%p<5>;
	.reg .b32 	%r<24>;
	.reg .b64 	%rd<9>;

	ld.param.u64 	%rd2, [_Z7reduce1PiS__param_0];
	ld.param.u64 	%rd1, [_Z7reduce1PiS__param_1];
	cvta.to.global.u64 	%rd3, %rd2;
	mov.u32 	%r1, %tid.x;
	mov.u32 	%r2, %ctaid.x;
	mov.u32 	%r3, %ntid.x;
	mad.lo.s32 	%r8, %r2, %r3, %r1;
	mul.wide.u32 	%rd4, %r8, 4;
	add.s64 	%rd5, %rd3, %rd4;
	ld.global.u32 	%r9, [%rd5];
	shl.b32 	%r10, %r1, 2;
	mov.u32 	%r11, sdata;
	add.s32 	%r12, %r11, %r10;
	st.shared.u32 	[%r12], %r9;
	bar.sync 	0;
	setp.lt.u32 	%p1, %r3, 2;
	@%p1 bra 	$L__BB1_5;
	mov.b32 	%r23, 1;
$L__BB1_2:
	shl.b32 	%r5, %r23, 1;
	mul.lo.s32 	%r6, %r5, %r1;
	add.s32 	%r7, %r6, %r23;
	setp.ge.u32 	%p2, %r7, %r3;
	@%p2 bra 	$L__BB1_4;
	shl.b32 	%r14, %r7, 2;
	add.s32 	%r16, %r11, %r14;
	ld.shared.u32 	%r17, [%r16];
	shl.b32 	%r18, %r6, 2;
	add.s32 	%r19, %r11, %r18;
	ld.shared.u32 	%r20, [%r19];
	add.s32 	%r21, %r20, %r17;
	st.shared.u32 	[%r19], %r21;
$L__BB1_4:
	bar.sync 	0;
	setp.lt.u32 	%p3, %r5, %r3;
	mov.u32 	%r23, %r5;
	@%p3 bra 	$L__BB1_2;
$L__BB1_5:
	setp.ne.s32 	%p4, %r1, 0;
	@%p4 bra 	$L__BB1_7;
	ld.shared.u32 	%r22, [sdata];
	cvta.to.global.u64 	%rd6, %rd1;
	mul.wide.u32 	%rd7, %r2, 4;
	add.s64 	%rd8, %rd6, %rd7;
	st.global.u32 	[%rd8], %r22;
$L__BB1_7:
	ret;

}
	// .globl	_Z7reduce2PiS_
.visible .entry _Z7reduce2PiS_(
	.param .u64 .ptr .align 1 _Z7reduce2PiS__param_0,
	.param .u64 .ptr .align 1 _Z7reduce2PiS__param_1
)
{
	.reg .pred 	%p<5>;
	.reg .b32 	%r<18>;
	.reg .b64 	%rd<9>;

	ld.param.u64 	%rd2, [_Z7reduce2PiS__param_0];
	ld.param.u64 	%rd1, [_Z7reduce2PiS__param_1];
	cvta.to.global.u64 	%rd3, %rd2;
	mov.u32 	%r1, %tid.x;
	mov.u32 	%r2, %ctaid.x;
	mov.u32 	%r17, %ntid.x;
	mad.lo.s32 	%r7, %r2, %r17, %r1;
	mul.wide.u32 	%rd4, %r7, 4;
	add.s64 	%rd5, %rd3, %rd4;
	ld.global.u32 	%r8, [%rd5];
	shl.b32 	%r9, %r1, 2;
	mov.u32 	%r10, sdata;
	add.s32 	%r4, %r10, %r9;
	st.shared.u32 	[%r4], %r8;
	bar.sync 	0;
	setp.lt.u32 	%p1, %r17, 2;
	@%p1 bra 	$L__BB2_4;
$L__BB2_1:
	shr.u32 	%r6, %r17, 1;
	setp.ge.u32 	%p2, %r1, %r6;
	@%p2 bra 	$L__BB2_3;
	shl.b32 	%r11, %r6, 2;
	add.s32 	%r12, %r4, %r11;
	ld.shared.u32 	%r13, [%r12];
	ld.shared.u32 	%r14, [%r4];
	add.s32 	%r15, %r14, %r13;
	st.shared.u32 	[%r4], %r15;
$L__BB2_3:
	bar.sync 	0;
	setp.gt.u32 	%p3, %r17, 3;
	mov.u32 	%r17, %r6;
	@%p3 bra 	$L__BB2_1;
$L__BB2_4:
	setp.ne.s32 	%p4, %r1, 0;
	@%p4 bra 	$L__BB2_6;
	ld.shared.u32 	%r16, [sdata];
	cvta.to.global.u64 	%rd6, %rd1;
	mul.wide.u32 	%rd7, %r2, 4;
	add.s64 	%rd8, %rd6, %rd7;
	st.global.u32 	[%rd8], %r16;
$L__BB2_6:
	ret;

}
	// .globl	_Z7reduce3PiS_
.visible .entry _Z7reduce3PiS_(
	.param .u64 .ptr .align 1 _Z7reduce3PiS__param_0,
	.param .u64 .ptr .align 1 _Z7reduce3PiS__param_1
)
{
	.reg .pred 	%p<5>;
	.reg .b32 	%r<23>;
	.reg .b64 	%rd<11>;

	ld.param.u64 	%rd2, [_Z7reduce3PiS__param_0];
	ld.param.u64 	%rd1, [_Z7reduce3PiS__param_1];
	cvta.to.global.u64 	%rd3, %rd2;
	mov.u32 	%r1, %tid.x;
	mov.u32 	%r2, %ctaid.x;
	mov.u32 	%r22, %ntid.x;
	mul.lo.s32 	%r7, %r22, %r2;
	shl.b32 	%r8, %r7, 1;
	add.s32 	%r9, %r8, %r1;
	mul.wide.u32 	%rd4, %r9, 4;
	add.s64 	%rd5, %rd3, %rd4;
	ld.global.u32 	%r10, [%rd5];
	add.s32 	%r11, %r9, %r22;
	mul.wide.u32 	%rd6, %r11, 4;
	add.s64 	%rd7, %rd3, %rd6;
	ld.global.u32 	%r12, [%rd7];
	add.s32 	%r13, %r12, %r10;
	shl.b32 	%r14, %r1, 2;
	mov.u32 	%r15, sdata;
	add.s32 	%r4, %r15, %r14;
	st.shared.u32 	[%r4], %r13;
	bar.sync 	0;
	setp.lt.u32 	%p1, %r22, 2;
	@%p1 bra 	$L__BB3_4;
$L__BB3_1:
	shr.u32 	%r6, %r22, 1;
	setp.ge.u32 	%p2, %r1, %r6;
	@%p2 bra 	$L__BB3_3;
	shl.b32 	%r16, %r6, 2;
	add.s32 	%r17, %r4, %r16;
	ld.shared.u32 	%r18, [%r17];
	ld.shared.u32 	%r19, [%r4];
	add.s32 	%r20, %r19, %r18;
	st.shared.u32 	[%r4], %r20;
$L__BB3_3:
	bar.sync 	0;
	setp.gt.u32 	%p3, %r22, 3;
	mov.u32 	%r22, %r6;
	@%p3 bra 	$L__BB3_1;
$L__BB3_4:
	setp.ne.s32 	%p4, %r1, 0;
	@%p4 bra 	$L__BB3_6;
	ld.shared.u32 	%r21, [sdata];
	cvta.to.global.u64 	%rd8, %rd1;
	mul.wide.u32 	%rd9, %r2, 4;
	add.s64 	%rd10, %rd8, %rd9;
	st.global.u32 	[%rd10], %r21;
$L__BB3_6:
	ret;

}
	// .globl	_Z7reduce4PiS_
.visible .entry _Z7reduce4PiS_(
	.param .u64 .ptr .align 1 _Z7reduce4PiS__param_0,
	.param .u64 .ptr .align 1 _Z7reduce4PiS__param_1
)
{
	.reg .pred 	%p<6>;
	.reg .b32 	%r<41>;
	.reg .b64 	%rd<11>;

	ld.param.u64 	%rd2, [_Z7reduce4PiS__param_0];
	ld.param.u64 	%rd1, [_Z7reduce4PiS__param_1];
	cvta.to.global.u64 	%rd3, %rd2;
	mov.u32 	%r1, %tid.x;
	mov.u32 	%r2, %ctaid.x;
	mov.u32 	%r40, %ntid.x;
	mul.lo.s32 	%r7, %r40, %r2;
	shl.b32 	%r8, %r7, 1;
	add.s32 	%r9, %r8, %r1;
	mul.wide.u32 	%rd4, %r9, 4;
	add.s64 	%rd5, %rd3, %rd4;
	ld.global.u32 	%r10, [%rd5];
	add.s32 	%r11, %r9, %r40;
	mul.wide.u32 	%rd6, %r11, 4;
	add.s64 	%rd7, %rd3, %rd6;
	ld.global.u32 	%r12, [%rd7];
	add.s32 	%r13, %r12, %r10;
	shl.b32 	%r14, %r1, 2;
	mov.u32 	%r15, sdata;
	add.s32 	%r4, %r15, %r14;
	st.shared.u32 	[%r4], %r13;
	bar.sync 	0;
	setp.lt.u32 	%p1, %r40, 66;
	@%p1 bra 	$L__BB4_4;
$L__BB4_1:
	shr.u32 	%r6, %r40, 1;
	setp.ge.u32 	%p2, %r1, %r6;
	@%p2 bra 	$L__BB4_3;
	shl.b32 	%r16, %r6, 2;
	add.s32 	%r17, %r4, %r16;
	ld.shared.u32 	%r18, [%r17];
	ld.shared.u32 	%r19, [%r4];
	add.s32 	%r20, %r19, %r18;
	st.shared.u32 	[%r4], %r20;
$L__BB4_3:
	bar.sync 	0;
	setp.gt.u32 	%p3, %r40, 131;
	mov.u32 	%r40, %r6;
	@%p3 bra 	$L__BB4_1;
$L__BB4_4:
	setp.gt.u32 	%p4, %r1, 31;
	@%p4 bra 	$L__BB4_7;
	ld.volatile.shared.u32 	%r21, [%r4+128];
	ld.volatile.shared.u32 	%r22, [%r4];
	add.s32 	%r23, %r22, %r21;
	st.volatile.shared.u32 	[%r4], %r23;
	ld.volatile.shared.u32 	%r24, [%r4+64];
	ld.volatile.shared.u32 	%r25, [%r4];
	add.s32 	%r26, %r25, %r24;
	st.volatile.shared.u32 	[%r4], %r26;
	ld.volatile.shared.u32 	%r27, [%r4+32];
	ld.volatile.shared.u32 	%r28, [%r4];
	add.s32 	%r29, %r28, %r27;
	st.volatile.shared.u32 	[%r4], %r29;
	ld.volatile.shared.u32 	%r30, [%r4+16];
	ld.volatile.shared.u32 	%r31, [%r4];
	add.s32 	%r32, %r31, %r30;
	st.volatile.shared.u32 	[%r4], %r32;
	ld.volatile.shared.u32 	%r33, [%r4+8];
	ld.volatile.shared.u32 	%r34, [%r4];
	add.s32 	%r35, %r34, %r33;
	st.volatile.shared.u32 	[%r4], %r35;
	ld.volatile.shared.u32 	%r36, [%r4+4];
	ld.volatile.shared.u32 	%r37, [%r4];
	add.s32 	%r38, %r37, %r36;
	st.volatile.shared.u32 	[%r4], %r38;
	setp.ne.s32 	%p5, %r1, 0;
	@%p5 bra 	$L__BB4_7;
	ld.shared.u32 	%r39, [sdata];
	cvta.to.global.u64 	%rd8, %rd1;
	mul.wide.u32 	%rd9, %r2, 4;
	add.s64 	%rd10, %rd8, %rd9;
	st.global.u32 	[%rd10], %r39;
$L__BB4_7:
	ret;

}
	// .globl	_Z7reduce6ILi512EEvPiS0_j
.visible .entry _Z7reduce6ILi512EEvPiS0_j(
	.param .u64 .ptr .align 1 _Z7reduce6ILi512EEvPiS0_j_param_0,
	.param .u64 .ptr .align 1 _Z7reduce6ILi512EEvPiS0_j_param_1,
	.param .u32 _Z7reduce6ILi512EEvPiS0_j_param_2
)
{
	.reg .pred 	%p<8>;
	.reg .b32 	%r<53>;
	.reg .b64 	%rd<11>;

	ld.param.u64 	%rd2, [_Z7reduce6ILi512EEvPiS0_j_param_0];
	ld.param.u64 	%rd3, [_Z7reduce6ILi512EEvPiS0_j_param_1];
	ld.param.u32 	%r10, [_Z7reduce6ILi512EEvPiS0_j_param_2];
	mov.u32 	%r1, %tid.x;
	mov.u32 	%r2, %ctaid.x;
	shl.b32 	%r11, %r2, 10;
	or.b32  	%r52, %r11, %r1;
	shl.b32 	%r12, %r1, 2;
	mov.u32 	%r13, sdata;
	add.s32 	%r4, %r13, %r12;
	mov.b32 	%r14, 0;
	st.shared.u32 	[%r4], %r14;
	setp.ge.u32 	%p1, %r52, %r10;
	@%p1 bra 	$L__BB5_4;
	cvta.to.global.u64 	%rd1, %rd2;
	mov.u32 	%r16, %nctaid.x;
	mov.u32 	%r17, %ntid.x;
	mul.lo.s32 	%r18, %r17, %r16;
	shl.b32 	%r5, %r18, 1;
	mov.b32 	%r51, 0;
$L__BB5_2:
	mul.wide.u32 	%rd4, %r52, 4;
	add.s64 	%rd5, %rd1, %rd4;
	ld.global.u32 	%r19, [%rd5];
	add.s32 	%r20, %r52, 512;
	mul.wide.u32 	%rd6, %r20, 4;
	add.s64 	%rd7, %rd1, %rd6;
	ld.global.u32 	%r21, [%rd7];
	add.s32 	%r22, %r21, %r19;
	add.s32 	%r51, %r22, %r51;
	add.s32 	%r52, %r52, %r5;
	setp.lt.u32 	%p2, %r52, %r10;
	@%p2 bra 	$L__BB5_2;
	st.shared.u32 	[%r4], %r51;
$L__BB5_4:
	bar.sync 	0;
	setp.gt.u32 	%p3, %r1, 255;
	@%p3 bra 	$L__BB5_6;
	ld.shared.u32 	%r23, [%r4+1024];
	ld.shared.u32 	%r24, [%r4];
	add.s32 	%r25, %r24, %r23;
	st.shared.u32 	[%r4], %r25;
$L__BB5_6:
	bar.sync 	0;
	setp.gt.u32 	%p4, %r1, 127;
	@%p4 bra 	$L__BB5_8;
	ld.shared.u32 	%r26, [%r4+512];
	ld.shared.u32 	%r27, [%r4];
	add.s32 	%r28, %r27, %r26;
	st.shared.u32 	[%r4], %r28;
$L__BB5_8:
	bar.sync 	0;
	setp.gt.u32 	%p5, %r1, 63;
	@%p5 bra 	$L__BB5_10;
	ld.shared.u32 	%r29, [%r4+256];
	ld.shared.u32 	%r30, [%r4];
	add.s32 	%r31, %r30, %r29;
	st.shared.u32 	[%r4], %r31;
$L__BB5_10:
	bar.sync 	0;
	setp.gt.u32 	%p6, %r1, 31;
	@%p6 bra 	$L__BB5_13;
	ld.volatile.shared.u32 	%r32, [%r4+128];
	ld.volatile.shared.u32 	%r33, [%r4];
	add.s32 	%r34, %r33, %r32;
	st.volatile.shared.u32 	[%r4], %r34;
	ld.volatile.shared.u32 	%r35, [%r4+64];
	ld.volatile.shared.u32 	%r36, [%r4];
	add.s32 	%r37, %r36, %r35;
	st.volatile.shared.u32 	[%r4], %r37;
	ld.volatile.shared.u32 	%r38, [%r4+32];
	ld.volatile.shared.u32 	%r39, [%r4];
	add.s32 	%r40, %r39, %r38;
	st.volatile.shared.u32 	[%r4], %r40;
	ld.volatile.shared.u32 	%r41, [%r4+16];
	ld.volatile.shared.u32 	%r42, [%r4];
	add.s32 	%r43, %r42, %r41;
	st.volatile.shared.u32 	[%r4], %r43;
	ld.volatile.shared.u32 	%r44, [%r4+8];
	ld.volatile.shared.u32 	%r45, [%r4];
	add.s32 	%r46, %r45, %r44;
	st.volatile.shared.u32 	[%r4], %r46;
	ld.volatile.shared.u32 	%r47, [%r4+4];
	ld.volatile.shared.u32 	%r48, [%r4];
	add.s32 	%r49, %r48, %r47;
	st.volatile.shared.u32 	[%r4], %r49;
	setp.ne.s32 	%p7, %r1, 0;
	@%p7 bra 	$L__BB5_13;
	ld.shared.u32 	%r50, [sdata];
	cvta.to.global.u64 	%rd8, %rd3;
	mul.wide.u32 	%rd9, %r2, 4;
	add.s64 	%rd10, %rd8, %rd9;
	st.global.u32 	[%rd10], %r50;
$L__BB5_13:
	ret;

}
	// .globl	_Z7reduce6ILi256EEvPiS0_j
.visible .entry _Z7reduce6ILi256EEvPiS0_j(
	.param .u64 .ptr .align 1 _Z7reduce6ILi256EEvPiS0_j_param_0,
	.param .u64 .ptr .align 1 _Z7reduce6ILi256EEvPiS0_j_param_1,
	.param .u32 _Z7reduce6ILi256EEvPiS0_j_param_2
)
{
	.reg .pred 	%p<7>;
	.reg .b32 	%r<50>;
	.reg .b64 	%rd<11>;

	ld.param.u64 	%rd2, [_Z7reduce6ILi256EEvPiS0_j_param_0];
	ld.param.u64 	%rd3, [_Z7reduce6ILi256EEvPiS0_j_param_1];
	ld.param.u32 	%r10, [_Z7reduce6ILi256EEvPiS0_j_param_2];
	mov.u32 	%r1, %tid.x;
	mov.u32 	%r2, %ctaid.x;
	shl.b32 	%r11, %r2, 9;
	add.s32 	%r49, %r11, %r1;
	shl.b32 	%r12, %r1, 2;
	mov.u32 	%r13, sdata;
	add.s32 	%r4, %r13, %r12;
	mov.b32 	%r14, 0;
	st.shared.u32 	[%r4], %r14;
	setp.ge.u32 	%p1, %r49, %r10;
	@%p1 bra 	$L__BB6_4;
	cvta.to.global.u64 	%rd1, %rd2;
	mov.u32 	%r16, %nctaid.x;
	mov.u32 	%r17, %ntid.x;
	mul.lo.s32 	%r18, %r17, %r16;
	shl.b32 	%r5, %r18, 1;
	mov.b32 	%r48, 0;
$L__BB6_2:
	mul.wide.u32 	%rd4, %r49, 4;
	add.s64 	%rd5, %rd1, %rd4;
	ld.global.u32 	%r19, [%rd5];
	add.s32 	%r20, %r49, 256;
	mul.wide.u32 	%rd6, %r20, 4;
	add.s64 	%rd7, %rd1, %rd6;
	ld.global.u32 	%r21, [%rd7];
	add.s32 	%r22, %r21, %r19;
	add.s32 	%r48, %r22, %r48;
	add.s32 	%r49, %r49, %r5;
	setp.lt.u32 	%p2, %r49, %r10;
	@%p2 bra 	$L__BB6_2;
	st.shared.u32 	[%r4], %r48;
$L__BB6_4:
	bar.sync 	0;
	setp.gt.u32 	%p3, %r1, 127;
	@%p3 bra 	$L__BB6_6;
	ld.shared.u32 	%r23, [%r4+512];
	ld.shared.u32 	%r24, [%r4];
	add.s32 	%r25, %r24, %r23;
	st.shared.u32 	[%r4], %r25;
$L__BB6_6:
	bar.sync 	0;
	setp.gt.u32 	%p4, %r1, 63;
	@%p4 bra 	$L__BB6_8;
	ld.shared.u32 	%r26, [%r4+256];
	ld.shared.u32 	%r27, [%r4];
	add.s32 	%r28, %r27, %r26;
	st.shared.u32 	[%r4], %r28;
$L__BB6_8:
	bar.sync 	0;
	setp.gt.u32 	%p5, %r1, 31;
	@%p5 bra 	$L__BB6_11;
	ld.volatile.shared.u32 	%r29, [%r4+128];
	ld.volatile.shared.u32 	%r30, [%r4];
	add.s32 	%r31, %r30, %r29;
	st.volatile.shared.u32 	[%r4], %r31;
	ld.volatile.shared.u32 	%r32, [%r4+64];
	ld.volatile.shared.u32 	%r33, [%r4];
	add.s32 	%r34, %r33, %r32;
	st.volatile.shared.u32 	[%r4], %r34;
	ld.volatile.shared.u32 	%r35, [%r4+32];
	ld.volatile.shared.u32 	%r36, [%r4];
	add.s32 	%r37, %r36, %r35;
	st.volatile.shared.u32 	[%r4], %r37;
	ld.volatile.shared.u32 	%r38, [%r4+16];
	ld.volatile.shared.u32 	%r39, [%r4];
	add.s32 	%r40, %r39, %r38;
	st.volatile.shared.u32 	[%r4], %r40;
	ld.volatile.shared.u32 	%r41, [%r4+8];
	ld.volatile.shared.u32 	%r42, [%r4];
	add.s32 	%r43, %r42, %r41;
	st.volatile.shared.u32 	[%r4], %r43;
	ld.volatile.shared.u32 	%r44, [%r4+4];
	ld.volatile.shared.u32 	%r45, [%r4];
	add.s32 	%r46, %r45, %r44;
	st.volatile.shared.u32 	[%r4], %r46;
	setp.ne.s32 	%p6, %r1, 0;
	@%p6 bra 	$L__BB6_11;
	ld.shared.u32 	%r47, [sdata];
	cvta.to.global.u64 	%rd8, %rd3;
	mul.wide.u32 	%rd9, %r2, 4;
	add.s64 	%rd10, %rd8, %rd9;
	st.global.u32 	[%rd10], %r47;
$L__BB6_11:
	ret;

}
	// .globl	_Z7reduce6ILi128EEvPiS0_j
.visible .entry _Z7reduce6ILi128EEvPiS0_j(
	.param .u64 .ptr .align 1 _Z7reduce6ILi128EEvPiS0_j_param_0,
	.param .u64 .ptr .align 1 _Z7reduce6ILi128EEvPiS0_j_param_1,
	.param .u32 _Z7reduce6ILi128EEvPiS0_j_param_2
)
{
	.reg .pred 	%p<6>;
	.reg .b32 	%r<47>;
	.reg .b64 	%rd<11>;

	ld.param.u64 	%rd2, [_Z7reduce6ILi128EEvPiS0_j_param_0];
	ld.param.u64 	%rd3, [_Z7reduce6ILi128EEvPiS0_j_param_1];
	ld.param.u32 	%r10, [_Z7reduce6ILi128EEvPiS0_j_param_2];
	mov.u32 	%r1, %tid.x;
	mov.u32 	%r2, %ctaid.x;
	shl.b32 	%r11, %r2, 8;
	add.s32 	%r46, %r11, %r1;
	shl.b32 	%r12, %r1, 2;
	mov.u32 	%r13, sdata;
	add.s32 	%r4, %r13, %r12;
	mov.b32 	%r14, 0;
	st.shared.u32 	[%r4], %r14;
	setp.ge.u32 	%p1, %r46, %r10;
	@%p1 bra 	$L__BB7_4;
	cvta.to.global.u64 	%rd1, %rd2;
	mov.u32 	%r16, %nctaid.x;
	mov.u32 	%r17, %ntid.x;
	mul.lo.s32 	%r18, %r17, %r16;
	shl.b32 	%r5, %r18, 1;
	mov.b32 	%r45, 0;
$L__BB7_2:
	mul.wide.u32 	%rd4, %r46, 4;
	add.s64 	%rd5, %rd1, %rd4;
	ld.global.u32 	%r19, [%rd5];
	add.s32 	%r20, %r46, 128;
	mul.wide.u32 	%rd6, %r20, 4;
	add.s64 	%rd7, %rd1, %rd6;
	ld.global.u32 	%r21, [%rd7];
	add.s32 	%r22, %r21, %r19;
	add.s32 	%r45, %r22, %r45;
	add.s32 	%r46, %r46, %r5;
	setp.lt.u32 	%p2, %r46, %r10;
	@%p2 bra 	$L__BB7_2;
	st.shared.u32 	[%r4], %r45;
$L__BB7_4:
	bar.sync 	0;
	setp.gt.u32 	%p3, %r1, 63;
	@%p3 bra 	$L__BB7_6;
	ld.shared.u32 	%r23, [%r4+256];
	ld.shared.u32 	%r24, [%r4];
	add.s32 	%r25, %r24, %r23;
	st.shared.u32 	[%r4], %r25;
$L__BB7_6:
	bar.sync 	0;
	setp.gt.u32 	%p4, %r1, 31;
	@%p4 bra 	$L__BB7_9;
	ld.volatile.shared.u32 	%r26, [%r4+128];
	ld.volatile.shared.u32 	%r27, [%r4];
	add.s32 	%r28, %r27, %r26;
	st.volatile.shared.u32 	[%r4], %r28;
	ld.volatile.shared.u32 	%r29, [%r4+64];
	ld.volatile.shared.u32 	%r30, [%r4];
	add.s32 	%r31, %r30, %r29;
	st.volatile.shared.u32 	[%r4], %r31;
	ld.volatile.shared.u32 	%r32, [%r4+32];
	ld.volatile.shared.u32 	%r33, [%r4];
	add.s32 	%r34, %r33, %r32;
	st.volatile.shared.u32 	[%r4], %r34;
	ld.volatile.shared.u32 	%r35, [%r4+16];
	ld.volatile.shared.u32 	%r36, [%r4];
	add.s32 	%r37, %r36, %r35;
	st.volatile.shared.u32 	[%r4], %r37;
	ld.volatile.shared.u32 	%r38, [%r4+8];
	ld.volatile.shared.u32 	%r39, [%r4];
	add.s32 	%r40, %r39, %r38;
	st.volatile.shared.u32 	[%r4], %r40;
	ld.volatile.shared.u32 	%r41, [%r4+4];
	ld.volatile.shared.u32 	%r42, [%r4];
	add.s32 	%r43, %r42, %r41;
	st.volatile.shared.u32 	[%r4], %r43;
	setp.ne.s32 	%p5, %r1, 0;
	@%p5 bra 	$L__BB7_9;
	ld.shared.u32 	%r44, [sdata];
	cvta.to.global.u64 	%rd8, %rd3;
	mul.wide.u32 	%rd9, %r2, 4;
	add.s64 	%rd10, %rd8, %rd9;
	st.global.u32 	[%rd10], %r44;
$L__BB7_9:
	ret;

}
	// .globl	_Z7reduce5ILj512EEvPiS0_
.visible .entry _Z7reduce5ILj512EEvPiS0_(
	.param .u64 .ptr .align 1 _Z7reduce5ILj512EEvPiS0__param_0,
	.param .u64 .ptr .align 1 _Z7reduce5ILj512EEvPiS0__param_1
)
{
	.reg .pred 	%p<6>;
	.reg .b32 	%r<42>;
	.reg .b64 	%rd<11>;

	ld.param.u64 	%rd2, [_Z7reduce5ILj512EEvPiS0__param_0];
	ld.param.u64 	%rd1, [_Z7reduce5ILj512EEvPiS0__param_1];
	cvta.to.global.u64 	%rd3, %rd2;
	mov.u32 	%r1, %tid.x;
	mov.u32 	%r2, %ctaid.x;
	mov.u32 	%r4, %ntid.x;
	mul.lo.s32 	%r5, %r4, %r2;
	shl.b32 	%r6, %r5, 1;
	add.s32 	%r7, %r6, %r1;
	mul.wide.u32 	%rd4, %r7, 4;
	add.s64 	%rd5, %rd3, %rd4;
	ld.global.u32 	%r8, [%rd5];
	add.s32 	%r9, %r7, %r4;
	mul.wide.u32 	%rd6, %r9, 4;
	add.s64 	%rd7, %rd3, %rd6;
	ld.global.u32 	%r10, [%rd7];
	add.s32 	%r11, %r10, %r8;
	shl.b32 	%r12, %r1, 2;
	mov.u32 	%r13, sdata;
	add.s32 	%r3, %r13, %r12;
	st.shared.u32 	[%r3], %r11;
	bar.sync 	0;
	setp.gt.u32 	%p1, %r1, 255;
	@%p1 bra 	$L__BB8_2;
	ld.shared.u32 	%r14, [%r3+1024];
	ld.shared.u32 	%r15, [%r3];
	add.s32 	%r16, %r15, %r14;
	st.shared.u32 	[%r3], %r16;
$L__BB8_2:
	bar.sync 	0;
	setp.gt.u32 	%p2, %r1, 127;
	@%p2 bra 	$L__BB8_4;
	ld.shared.u32 	%r17, [%r3+512];
	ld.shared.u32 	%r18, [%r3];
	add.s32 	%r19, %r18, %r17;
	st.shared.u32 	[%r3], %r19;
$L__BB8_4:
	bar.sync 	0;
	setp.gt.u32 	%p3, %r1, 63;
	@%p3 bra 	$L__BB8_6;
	ld.shared.u32 	%r20, [%r3+256];
	ld.shared.u32 	%r21, [%r3];
	add.s32 	%r22, %r21, %r20;
	st.shared.u32 	[%r3], %r22;
$L__BB8_6:
	bar.sync 	0;
	setp.gt.u32 	%p4, %r1, 31;
	@%p4 bra 	$L__BB8_9;
	ld.volatile.shared.u32 	%r23, [%r3+128];
	ld.volatile.shared.u32 	%r24, [%r3];
	add.s32 	%r25, %r24, %r23;
	st.volatile.shared.u32 	[%r3], %r25;
	ld.volatile.shared.u32 	%r26, [%r3+64];
	ld.volatile.shared.u32 	%r27, [%r3];
	add.s32 	%r28, %r27, %r26;
	st.volatile.shared.u32 	[%r3], %r28;
	ld.volatile.shared.u32 	%r29, [%r3+32];
	ld.volatile.shared.u32 	%r30, [%r3];
	add.s32 	%r31, %r30, %r29;
	st.volatile.shared.u32 	[%r3], %r31;
	ld.volatile.shared.u32 	%r32, [%r3+16];
	ld.volatile.shared.u32 	%r33, [%r3];
	add.s32 	%r34, %r33, %r32;
	st.volatile.shared.u32 	[%r3], %r34;
	ld.volatile.shared.u32 	%r35, [%r3+8];
	ld.volatile.shared.u32 	%r36, [%r3];
	add.s32 	%r37, %r36, %r35;
	st.volatile.shared.u32 	[%r3], %r37;
	ld.volatile.shared.u32 	%r38, [%r3+4];
	ld.volatile.shared.u32 	%r39, [%r3];
	add.s32 	%r40, %r39, %r38;
	st.volatile.shared.u32 	[%r3], %r40;
	setp.ne.s32 	%p5, %r1, 0;
	@%p5 bra 	$L__BB8_9;
	ld.shared.u32 	%r41, [sdata];
	cvta.to.global.u64 	%rd8, %rd1;
	mul.wide.u32 	%rd9, %r2, 4;
	add.s64 	%rd10, %rd8, %rd9;
	st.global.u32 	[%rd10], %r41;
$L__BB8_9:
	ret;

}
	// .globl	_Z7reduce5ILj256EEvPiS0_
.visible .entry _Z7reduce5ILj256EEvPiS0_(
	.param .u64 .ptr .align 1 _Z7reduce5ILj256EEvPiS0__param_0,
	.param .u64 .ptr .align 1 _Z7reduce5ILj256EEvPiS0__param_1
)
{
	.reg .pred 	%p<5>;
	.reg .b32 	%r<39>;
	.reg .b64 	%rd<11>;

	ld.param.u64 	%rd2, [_Z7reduce5ILj256EEvPiS0__param_0];
	ld.param.u64 	%rd1, [_Z7reduce5ILj256EEvPiS0__param_1];
	cvta.to.global.u64 	%rd3, %rd2;
	mov.u32 	%r1, %tid.x;
	mov.u32 	%r2, %ctaid.x;
	mov.u32 	%r4, %ntid.x;
	mul.lo.s32 	%r5, %r4, %r2;
	shl.b32 	%r6, %r5, 1;
	add.s32 	%r7, %r6, %r1;
	mul.wide.u32 	%rd4, %r7, 4;
	add.s64 	%rd5, %rd3, %rd4;
	ld.global.u32 	%r8, [%rd5];
	add.s32 	%r9, %r7, %r4;
	mul.wide.u32 	%rd6, %r9, 4;
	add.s64 	%rd7, %rd3, %rd6;
	ld.global.u32 	%r10, [%rd7];
	add.s32 	%r11, %r10, %r8;
	shl.b32 	%r12, %r1, 2;
	mov.u32 	%r13, sdata;
	add.s32 	%r3, %r13, %r12;
	st.shared.u32 	[%r3], %r11;
	bar.sync 	0;
	setp.gt.u32 	%p1, %r1, 127;
	@%p1 bra 	$L__BB9_2;
	ld.shared.u32 	%r14, [%r3+512];
	ld.shared.u32 	%r15, [%r3];
	add.s32 	%r16, %r15, %r14;
	st.shared.u32 	[%r3], %r16;
$L__BB9_2:
	bar.sync 	0;
	setp.gt.u32 	%p2, %r1, 63;
	@%p2 bra 	$L__BB9_4;
	ld.shared.u32 	%r17, [%r3+256];
	ld.shared.u32 	%r18, [%r3];
	add.s32 	%r19, %r18, %r17;
	st.shared.u32 	[%r3], %r19;
$L__BB9_4:
	bar.sync 	0;
	setp.gt.u32 	%p3, %r1, 31;
	@%p3 bra 	$L__BB9_7;
	ld.volatile.shared.u32 	%r20, [%r3+128];
	ld.volatile.shared.u32 	%r21, [%r3];
	add.s32 	%r22, %r21, %r20;
	st.volatile.shared.u32 	[%r3], %r22;
	ld.volatile.shared.u32 	%r23, [%r3+64];
	ld.volatile.shared.u32 	%r24, [%r3];
	add.s32 	%r25, %r24, %r23;
	st.volatile.shared.u32 	[%r3], %r25;
	ld.volatile.shared.u32 	%r26, [%r3+32];
	ld.volatile.shared.u32 	%r27, [%r3];
	add.s32 	%r28, %r27, %r26;
	st.volatile.shared.u32 	[%r3], %r28;
	ld.volatile.shared.u32 	%r29, [%r3+16];
	ld.volatile.shared.u32 	%r30, [%r3];
	add.s32 	%r31, %r30, %r29;
	st.volatile.shared.u32 	[%r3], %r31;
	ld.volatile.shared.u32 	%r32, [%r3+8];
	ld.volatile.shared.u32 	%r33, [%r3];
	add.s32 	%r34, %r33, %r32;
	st.volatile.shared.u32 	[%r3], %r34;
	ld.volatile.shared.u32 	%r35, [%r3+4];
	ld.volatile.shared.u32 	%r36, [%r3];
	add.s32 	%r37, %r36, %r35;
	st.volatile.shared.u32 	[%r3], %r37;
	setp.ne.s32 	%p4, %r1, 0;
	@%p4 bra 	$L__BB9_7;
	ld.shared.u32 	%r38, [sdata];
	cvta.to.global.u64 	%rd8, %rd1;
	mul.wide.u32 	%rd9, %r2, 4;
	add.s64 	%rd10, %rd8, %rd9;
	st.global.u32 	[%rd10], %r38;
$L__BB9_7:
	ret;

}
	// .globl	_Z7reduce5ILj128EEvPiS0_
.visible .entry _Z7reduce5ILj128EEvPiS0_(
	.param .u64 .ptr .align 1 _Z7reduce5ILj128EEvPiS0__param_0,
	.param .u64 .ptr .align 1 _Z7reduce5ILj128EEvPiS0__param_1
)
{
	.reg .pred 	%p<4>;
	.reg .b32 	%r<36>;
	.reg .b64 	%rd<11>;

	ld.param.u64 	%rd2, [_Z7reduce5ILj128EEvPiS0__param_0];
	ld.param.u64 	%rd1, [_Z7reduce5ILj128EEvPiS0__param_1];
	cvta.to.global.u64 	%rd3, %rd2;
	mov.u32 	%r1, %tid.x;
	mov.u32 	%r2, %ctaid.x;
	mov.u32 	%r4, %ntid.x;
	mul.lo.s32 	%r5, %r4, %r2;
	shl.b32 	%r6, %r5, 1;
	add.s32 	%r7, %r6, %r1;
	mul.wide.u32 	%rd4, %r7, 4;
	add.s64 	%rd5, %rd3, %rd4;
	ld.global.u32 	%r8, [%rd5];
	add.s32 	%r9, %r7, %r4;
	mul.wide.u32 	%rd6, %r9, 4;
	add.s64 	%rd7, %rd3, %rd6;
	ld.global.u32 	%r10, [%rd7];
	add.s32 	%r11, %r10, %r8;
	shl.b32 	%r12, %r1, 2;
	mov.u32 	%r13, sdata;
	add.s32 	%r3, %r13, %r12;
	st.shared.u32 	[%r3], %r11;
	bar.sync 	0;
	setp.gt.u32 	%p1, %r1, 63;
	@%p1 bra 	$L__BB10_2;
	ld.shared.u32 	%r14, [%r3+256];
	ld.shared.u32 	%r15, [%r3];
	add.s32 	%r16, %r15, %r14;
	st.shared.u32 	[%r3], %r16;
$L__BB10_2:
	bar.sync 	0;
	setp.gt.u32 	%p2, %r1, 31;
	@%p2 bra 	$L__BB10_5;
	ld.volatile.shared.u32 	%r17, [%r3+128];
	ld.volatile.shared.u32 	%r18, [%r3];
	add.s32 	%r19, %r18, %r17;
	st.volatile.shared.u32 	[%r3], %r19;
	ld.volatile.shared.u32 	%r20, [%r3+64];
	ld.volatile.shared.u32 	%r21, [%r3];
	add.s32 	%r22, %r21, %r20;
	st.volatile.shared.u32 	[%r3], %r22;
	ld.volatile.shared.u32 	%r23, [%r3+32];
	ld.volatile.shared.u32 	%r24, [%r3];
	add.s32 	%r25, %r24, %r23;
	st.volatile.shared.u32 	[%r3], %r25;
	ld.volatile.shared.u32 	%r26, [%r3+16];
	ld.volatile.shared.u32 	%r27, [%r3];
	add.s32 	%r28, %r27, %r26;
	st.volatile.shared.u32 	[%r3], %r28;
	ld.volatile.shared.u32 	%r29, [%r3+8];
	ld.volatile.shared.u32 	%r30, [%r3];
	add.s32 	%r31, %r30, %r29;
	st.volatile.shared.u32 	[%r3], %r31;
	ld.volatile.shared.u32 	%r32, [%r3+4];
	ld.volatile.shared.u32 	%r33, [%r3];
	add.s32 	%r34, %r33, %r32;
	st.volatile.shared.u32 	[%r3], %r34;
	setp.ne.s32 	%p3, %r1, 0;
	@%p3 bra 	$L__BB10_5;
	ld.shared.u32 	%r35, [sdata];
	cvta.to.global.u64 	%rd8, %rd1;
	mul.wide.u32 	%rd9, %r2, 4;
	add.s64 	%rd10, %rd8, %rd9;
	st.global.u32 	[%rd10], %r35;
$L__BB10_5:
	ret;

}


// ===== COMPILED SASS (sm_100) =====

	.target	sm_100

	.elftype	@"ET_EXEC"


//--------------------- .note.nv.tkinfo           --------------------------
	.section	.note.nv.tkinfo,"",@"SHT_NOTE"
	.sectionflags	@"SHF_NOTE_NV_TKINFO"
	.tkinfo
        /*0018*/ 	.word	0x00000002
        /*0030*/ 	.string	""
        /*0030*/ 	.string	"ptxas"
        /*0030*/ 	.string	"Cuda compilation tools, release 13.0, V13.0.88"
        /*0030*/ 	.string	"Build cuda_13.0.r13.0/compiler.36424714_0"
        /*0030*/ 	.string	"-arch sm_100 -m 64 "



//--------------------- .note.nv.cuinfo           --------------------------
	.section	.note.nv.cuinfo,"",@"SHT_NOTE"
	.sectionflags	@"SHF_NOTE_NV_CUINFO"
        /*0018*/ 	.short	0x0002
        /*001a*/ 	.short	0x0064
        /*001c*/ 	.short	0x0082
	.zero		2


//--------------------- .nv.info                  --------------------------
	.section	.nv.info,"",@"SHT_CUDA_INFO"
	.align	4


	//----- nvinfo : EIATTR_REGCOUNT
	.align		4
        /*0000*/ 	.byte	0x04, 0x2f
        /*0002*/ 	.short	(.L_1 - .L_0)
	.align		4
.L_0:
        /*0004*/ 	.word	index@(_Z7reduce0PiS_)
        /*0008*/ 	.word	0x0000000b


	//----- nvinfo : EIATTR_FRAME_SIZE
	.align		4
.L_1:
        /*000c*/ 	.byte	0x04, 0x11
        /*000e*/ 	.short	(.L_3 - .L_2)
	.align		4
.L_2:
        /*0010*/ 	.word	index@(_Z7reduce0PiS_)
        /*0014*/ 	.word	0x00000000


	//----- nvinfo : EIATTR_REGCOUNT
	.align		4
.L_3:
        /*0018*/ 	.byte	0x04, 0x2f
        /*001a*/ 	.short	(.L_5 - .L_4)
	.align		4
.L_4:
        /*001c*/ 	.word	index@(_Z7reduce1PiS_)
        /*0020*/ 	.word	0x0000000a


	//----- nvinfo : EIATTR_FRAME_SIZE
	.align		4
.L_5:
        /*0024*/ 	.byte	0x04, 0x11
        /*0026*/ 	.short	(.L_7 - .L_6)
	.align		4
.L_6:
        /*0028*/ 	.word	index@(_Z7reduce1PiS_)
        /*002c*/ 	.word	0x00000000


	//----- nvinfo : EIATTR_REGCOUNT
	.align		4
.L_7:
        /*0030*/ 	.byte	0x04, 0x2f
        /*0032*/ 	.short	(.L_9 - .L_8)
	.align		4
.L_8:
        /*0034*/ 	.word	index@(_Z7reduce2PiS_)
        /*0038*/ 	.word	0x0000000b


	//----- nvinfo : EIATTR_FRAME_SIZE
	.align		4
.L_9:
        /*003c*/ 	.byte	0x04, 0x11
        /*003e*/ 	.short	(.L_11 - .L_10)
	.align		4
.L_10:
        /*0040*/ 	.word	index@(_Z7reduce2PiS_)
        /*0044*/ 	.word	0x00000000


	//----- nvinfo : EIATTR_REGCOUNT
	.align		4
.L_11:
        /*0048*/ 	.byte	0x04, 0x2f
        /*004a*/ 	.short	(.L_13 - .L_12)
	.align		4
.L_12:
        /*004c*/ 	.word	index@(_Z7reduce3PiS_)
        /*0050*/ 	.word	0x0000000e


	//----- nvinfo : EIATTR_FRAME_SIZE
	.align		4
.L_13:
        /*0054*/ 	.byte	0x04, 0x11
        /*0056*/ 	.short	(.L_15 - .L_14)
	.align		4
.L_14:
        /*0058*/ 	.word	index@(_Z7reduce3PiS_)
        /*005c*/ 	.word	0x00000000


	//----- nvinfo : EIATTR_REGCOUNT
	.align		4
.L_15:
        /*0060*/ 	.byte	0x04, 0x2f
        /*0062*/ 	.short	(.L_17 - .L_16)
	.align		4
.L_16:
        /*0064*/ 	.word	index@(_Z7reduce4PiS_)
        /*0068*/ 	.word	0x0000000d


	//----- nvinfo : EIATTR_FRAME_SIZE
	.align		4
.L_17:
        /*006c*/ 	.byte	0x04, 0x11
        /*006e*/ 	.short	(.L_19 - .L_18)
	.align		4
.L_18:
        /*0070*/ 	.word	index@(_Z7reduce4PiS_)
        /*0074*/ 	.word	0x00000000


	//----- nvinfo : EIATTR_REGCOUNT
	.align		4
.L_19:
        /*0078*/ 	.byte	0x04, 0x2f
        /*007a*/ 	.short	(.L_21 - .L_20)
	.align		4
.L_20:
        /*007c*/ 	.word	index@(_Z7reduce6ILi512EEvPiS0_j)
        /*0080*/ 	.word	0x00000010


	//----- nvinfo : EIATTR_FRAME_SIZE
	.align		4
.L_21:
        /*0084*/ 	.byte	0x04, 0x11
        /*0086*/ 	.short	(.L_23 - .L_22)
	.align		4
.L_22:
        /*0088*/ 	.word	index@(_Z7reduce6ILi512EEvPiS0_j)
        /*008c*/ 	.word	0x00000000


	//----- nvinfo : EIATTR_REGCOUNT
	.align		4
.L_23:
        /*0090*/ 	.byte	0x04, 0x2f
        /*0092*/ 	.short	(.L_25 - .L_24)
	.align		4
.L_24:
        /*0094*/ 	.word	index@(_Z7reduce6ILi256EEvPiS0_j)
        /*0098*/ 	.word	0x00000010


	//----- nvinfo : EIATTR_FRAME_SIZE
	.align		4
.L_25:
        /*009c*/ 	.byte	0x04, 0x11
        /*009e*/ 	.short	(.L_27 - .L_26)
	.align		4
.L_26:
        /*00a0*/ 	.word	index@(_Z7reduce6ILi256EEvPiS0_j)
        /*00a4*/ 	.word	0x00000000


	//----- nvinfo : EIATTR_REGCOUNT
	.align		4
.L_27:
        /*00a8*/ 	.byte	0x04, 0x2f
        /*00aa*/ 	.short	(.L_29 - .L_28)
	.align		4
.L_28:
        /*00ac*/ 	.word	index@(_Z7reduce6ILi128EEvPiS0_j)
        /*00b0*/ 	.word	0x00000010


	//----- nvinfo : EIATTR_FRAME_SIZE
	.align		4
.L_29:
        /*00b4*/ 	.byte	0x04, 0x11
        /*00b6*/ 	.short	(.L_31 - .L_30)
	.align		4
.L_30:
        /*00b8*/ 	.word	index@(_Z7reduce6ILi128EEvPiS0_j)
        /*00bc*/ 	.word	0x00000000


	//----- nvinfo : EIATTR_REGCOUNT
	.align		4
.L_31:
        /*00c0*/ 	.byte	0x04, 0x2f
        /*00c2*/ 	.short	(.L_33 - .L_32)
	.align		4
.L_32:
        /*00c4*/ 	.word	index@(_Z7reduce5ILj512EEvPiS0_)
        /*00c8*/ 	.word	0x0000000d


	//----- nvinfo : EIATTR_FRAME_SIZE
	.align		4
.L_33:
        /*00cc*/ 	.byte	0x04, 0x11
        /*00ce*/ 	.short	(.L_35 - .L_34)
	.align		4
.L_34:
        /*00d0*/ 	.word	index@(_Z7reduce5ILj512EEvPiS0_)
        /*00d4*/ 	.word	0x00000000


	//----- nvinfo : EIATTR_REGCOUNT
	.align		4
.L_35:
        /*00d8*/ 	.byte	0x04, 0x2f
        /*00da*/ 	.short	(.L_37 - .L_36)
	.align		4
.L_36:
        /*00dc*/ 	.word	index@(_Z7reduce5ILj256EEvPiS0_)
        /*00e0*/ 	.word	0x0000000d


	//----- nvinfo : EIATTR_FRAME_SIZE
	.align		4
.L_37:
        /*00e4*/ 	.byte	0x04, 0x11
        /*00e6*/ 	.short	(.L_39 - .L_38)
	.align		4
.L_38:
        /*00e8*/ 	.word	index@(_Z7reduce5ILj256EEvPiS0_)
        /*00ec*/ 	.word	0x00000000


	//----- nvinfo : EIATTR_REGCOUNT
	.align		4
.L_39:
        /*00f0*/ 	.byte	0x04, 0x2f
        /*00f2*/ 	.short	(.L_41 - .L_40)
	.align		4
.L_40:
        /*00f4*/ 	.word	index@(_Z7reduce5ILj128EEvPiS0_)
        /*00f8*/ 	.word	0x0000000c


	//----- nvinfo : EIATTR_FRAME_SIZE
	.align		4
.L_41:
        /*00fc*/ 	.byte	0x04, 0x11
        /*00fe*/ 	.short	(.L_43 - .L_42)
	.align		4
.L_42:
        /*0100*/ 	.word	index@(_Z7reduce5ILj128EEvPiS0_)
        /*0104*/ 	.word	0x00000000


	//----- nvinfo : EIATTR_MIN_STACK_SIZE
	.align		4
.L_43:
        /*0108*/ 	.byte	0x04, 0x12
        /*010a*/ 	.short	(.L_45 - .L_44)
	.align		4
.L_44:
        /*010c*/ 	.word	index@(_Z7reduce5ILj128EEvPiS0_)
        /*0110*/ 	.word	0x00000000


	//----- nvinfo : EIATTR_MIN_STACK_SIZE
	.align		4
.L_45:
        /*0114*/ 	.byte	0x04, 0x12
        /*0116*/ 	.short	(.L_47 - .L_46)
	.align		4
.L_46:
        /*0118*/ 	.word	index@(_Z7reduce5ILj256EEvPiS0_)
        /*011c*/ 	.word	0x00000000


	//----- nvinfo : EIATTR_MIN_STACK_SIZE
	.align		4
.L_47:
        /*0120*/ 	.byte	0x04, 0x12
        /*0122*/ 	.short	(.L_49 - .L_48)
	.align		4
.L_48:
        /*0124*/ 	.word	index@(_Z7reduce5ILj512EEvPiS0_)
        /*0128*/ 	.word	0x00000000


	//----- nvinfo : EIATTR_MIN_STACK_SIZE
	.align		4
.L_49:
        /*012c*/ 	.byte	0x04, 0x12
        /*012e*/ 	.short	(.L_51 - .L_50)
	.align		4
.L_50:
        /*0130*/ 	.word	index@(_Z7reduce6ILi128EEvPiS0_j)
        /*0134*/ 	.word	0x00000000


	//----- nvinfo : EIATTR_MIN_STACK_SIZE
	.align		4
.L_51:
        /*0138*/ 	.byte	0x04, 0x12
        /*013a*/ 	.short	(.L_53 - .L_52)
	.align		4
.L_52:
        /*013c*/ 	.word	index@(_Z7reduce6ILi256EEvPiS0_j)
        /*0140*/ 	.word	0x00000000


	//----- nvinfo : EIATTR_MIN_STACK_SIZE
	.align		4
.L_53:
        /*0144*/ 	.byte	0x04, 0x12
        /*0146*/ 	.short	(.L_55 - .L_54)
	.align		4
.L_54:
        /*0148*/ 	.word	index@(_Z7reduce6ILi512EEvPiS0_j)
        /*014c*/ 	.word	0x00000000


	//----- nvinfo : EIATTR_MIN_STACK_SIZE
	.align		4
.L_55:
        /*0150*/ 	.byte	0x04, 0x12
        /*0152*/ 	.short	(.L_57 - .L_56)
	.align		4
.L_56:
        /*0154*/ 	.word	index@(_Z7reduce4PiS_)
        /*0158*/ 	.word	0x00000000


	//----- nvinfo : EIATTR_MIN_STACK_SIZE
	.align		4
.L_57:
        /*015c*/ 	.byte	0x04, 0x12
        /*015e*/ 	.short	(.L_59 - .L_58)
	.align		4
.L_58:
        /*0160*/ 	.word	index@(_Z7reduce3PiS_)
        /*0164*/ 	.word	0x00000000


	//----- nvinfo : EIATTR_MIN_STACK_SIZE
	.align		4
.L_59:
        /*0168*/ 	.byte	0x04, 0x12
        /*016a*/ 	.short	(.L_61 - .L_60)
	.align		4
.L_60:
        /*016c*/ 	.word	index@(_Z7reduce2PiS_)
        /*0170*/ 	.word	0x00000000


	//----- nvinfo : EIATTR_MIN_STACK_SIZE
	.align		4
.L_61:
        /*0174*/ 	.byte	0x04, 0x12
        /*0176*/ 	.short	(.L_63 - .L_62)
	.align		4
.L_62:
        /*0178*/ 	.word	index@(_Z7reduce1PiS_)
        /*017c*/ 	.word	0x00000000


	//----- nvinfo : EIATTR_MIN_STACK_SIZE
	.align		4
.L_63:
        /*0180*/ 	.byte	0x04, 0x12
        /*0182*/ 	.short	(.L_65 - .L_64)
	.align		4
.L_64:
        /*0184*/ 	.word	index@(_Z7reduce0PiS_)
        /*0188*/ 	.word	0x00000000
.L_65:


//--------------------- .nv.compat                --------------------------
	.section	.nv.compat,"",@"SHT_CUDA_COMPAT_INFO"
	.align	4
        /*0000*/ 	.byte	0x02, 0x09, 0x00, 0x00, 0x02, 0x02, 0x01, 0x00, 0x02, 0x05, 0x05, 0x00, 0x03, 0x07, 0x01, 0x01
        /*0010*/ 	.byte	0x02, 0x03, 0x00, 0x00, 0x02, 0x06, 0x01, 0x00, 0x04, 0x0b, 0x08, 0x00, 0x09, 0x00, 0x00, 0x00
        /*0020*/ 	.byte	0x00, 0x00, 0x00, 0x00


//--------------------- .nv.info._Z7reduce5ILj128EEvPiS0_ --------------------------
	.section	.nv.info._Z7reduce5ILj128EEvPiS0_,"",@"SHT_CUDA_INFO"
	.sectionflags	@""
	.align	4


	//----- nvinfo : EIATTR_CUDA_API_VERSION
	.align		4
        /*0000*/ 	.byte	0x04, 0x37
        /*0002*/ 	.short	(.L_67 - .L_66)
.L_66:
        /*0004*/ 	.word	0x00000082


	//----- nvinfo : EIATTR_KPARAM_INFO
	.align		4
.L_67:
        /*0008*/ 	.byte	0x04, 0x17
        /*000a*/ 	.short	(.L_69 - .L_68)
.L_68:
        /*000c*/ 	.word	0x00000000
        /*0010*/ 	.short	0x0001
        /*0012*/ 	.short	0x0008
        /*0014*/ 	.byte	0x00, 0xf5, 0x21, 0x00


	//----- nvinfo : EIATTR_KPARAM_INFO
	.align		4
.L_69:
        /*0018*/ 	.byte	0x04, 0x17
        /*001a*/ 	.short	(.L_71 - .L_70)
.L_70:
        /*001c*/ 	.word	0x00000000
        /*0020*/ 	.short	0x0000
        /*0022*/ 	.short	0x0000
        /*0024*/ 	.byte	0x00, 0xf5, 0x21, 0x00


	//----- nvinfo : EIATTR_SPARSE_MMA_MASK
	.align		4
.L_71:
        /*0028*/ 	.byte	0x03, 0x50
        /*002a*/ 	.short	0x0000


	//----- nvinfo : EIATTR_MAXREG_COUNT
	.align		4
        /*002c*/ 	.byte	0x03, 0x1b
        /*002e*/ 	.short	0x00ff


	//----- nvinfo : EIATTR_NUM_BARRIERS
	.align		4
        /*0030*/ 	.byte	0x02, 0x4c
        /*0032*/ 	.byte	0x01
	.zero		1


	//----- nvinfo : EIATTR_MERCURY_ISA_VERSION
	.align		4
        /*0034*/ 	.byte	0x03, 0x5f
        /*0036*/ 	.short	0x0101


	//----- nvinfo : EIATTR_VRC_CTA_INIT_COUNT
	.align		4
        /*0038*/ 	.byte	0x02, 0x4a
	.zero		1
	.zero		1


	//----- nvinfo : EIATTR_EXIT_INSTR_OFFSETS
	.align		4
        /*003c*/ 	.byte	0x04, 0x1c
        /*003e*/ 	.short	(.L_73 - .L_72)


	//   ....[0]....
.L_72:
        /*0040*/ 	.word	0x000001b0


	//   ....[1]....
        /*0044*/ 	.word	0x00000350


	//   ....[2]....
        /*0048*/ 	.word	0x000003a0


	//----- nvinfo : EIATTR_CBANK_PARAM_SIZE
	.align		4
.L_73:
        /*004c*/ 	.byte	0x03, 0x19
        /*004e*/ 	.short	0x0010


	//----- nvinfo : EIATTR_PARAM_CBANK
	.align		4
        /*0050*/ 	.byte	0x04, 0x0a
        /*0052*/ 	.short	(.L_75 - .L_74)
	.align		4
.L_74:
        /*0054*/ 	.word	index@(.nv.constant0._Z7reduce5ILj128EEvPiS0_)
        /*0058*/ 	.short	0x0380
        /*005a*/ 	.short	0x0010


	//----- nvinfo : EIATTR_SW_WAR
	.align		4
.L_75:
        /*005c*/ 	.byte	0x04, 0x36
        /*005e*/ 	.short	(.L_77 - .L_76)
.L_76:
        /*0060*/ 	.word	0x00000008
.L_77:


//--------------------- .nv.info._Z7reduce5ILj256EEvPiS0_ --------------------------
	.section	.nv.info._Z7reduce5ILj256EEvPiS0_,"",@"SHT_CUDA_INFO"
	.sectionflags	@""
	.align	4


	//----- nvinfo : EIATTR_CUDA_API_VERSION
	.align		4
        /*0000*/ 	.byte	0x04, 0x37
        /*0002*/ 	.short	(.L_79 - .L_78)
.L_78:
        /*0004*/ 	.word	0x00000082


	//----- nvinfo : EIATTR_KPARAM_INFO
	.align		4
.L_79:
        /*0008*/ 	.byte	0x04, 0x17
        /*000a*/ 	.short	(.L_81 - .L_80)
.L_80:
        /*000c*/ 	.word	0x00000000
        /*0010*/ 	.short	0x0001
        /*0012*/ 	.short	0x0008
        /*0014*/ 	.byte	0x00, 0xf5, 0x21, 0x00


	//----- nvinfo : EIATTR_KPARAM_INFO
	.align		4
.L_81:
        /*0018*/ 	.byte	0x04, 0x17
        /*001a*/ 	.short	(.L_83 - .L_82)
.L_82:
        /*001c*/ 	.word	0x00000000
        /*0020*/ 	.short	0x0000
        /*0022*/ 	.short	0x0000
        /*0024*/ 	.byte	0x00, 0xf5, 0x21, 0x00


	//----- nvinfo : EIATTR_SPARSE_MMA_MASK
	.align		4
.L_83:
        /*0028*/ 	.byte	0x03, 0x50
        /*002a*/ 	.short	0x0000


	//----- nvinfo : EIATTR_MAXREG_COUNT
	.align		4
        /*002c*/ 	.byte	0x03, 0x1b
        /*002e*/ 	.short	0x00ff


	//----- nvinfo : EIATTR_NUM_BARRIERS
	.align		4
        /*0030*/ 	.byte	0x02, 0x4c
        /*0032*/ 	.byte	0x01
	.zero		1


	//----- nvinfo : EIATTR_MERCURY_ISA_VERSION
	.align		4
        /*0034*/ 	.byte	0x03, 0x5f
        /*0036*/ 	.short	0x0101


	//----- nvinfo : EIATTR_VRC_CTA_INIT_COUNT
	.align		4
        /*0038*/ 	.byte	0x02, 0x4a
	.zero		1
	.zero		1


	//----- nvinfo : EIATTR_EXIT_INSTR_OFFSETS
	.align		4
        /*003c*/ 	.byte	0x04, 0x1c
        /*003e*/ 	.short	(.L_85 - .L_84)


	//   ....[0]....
.L_84:
        /*0040*/ 	.word	0x00000210


	//   ....[1]....
        /*0044*/ 	.word	0x000003b0


	//   ....[2]....
        /*0048*/ 	.word	0x00000400


	//----- nvinfo : EIATTR_CBANK_PARAM_SIZE
	.align		4
.L_85:
        /*004c*/ 	.byte	0x03, 0x19
        /*004e*/ 	.short	0x0010


	//----- nvinfo : EIATTR_PARAM_CBANK
	.align		4
        /*0050*/ 	.byte	0x04, 0x0a
        /*0052*/ 	.short	(.L_87 - .L_86)
	.align		4
.L_86:
        /*0054*/ 	.word	index@(.nv.constant0._Z7reduce5ILj256EEvPiS0_)
        /*0058*/ 	.short	0x0380
        /*005a*/ 	.short	0x0010


	//----- nvinfo : EIATTR_SW_WAR
	.align		4
.L_87:
        /*005c*/ 	.byte	0x04, 0x36
        /*005e*/ 	.short	(.L_89 - .L_88)
.L_88:
        /*0060*/ 	.word	0x00000008
.L_89:


//--------------------- .nv.info._Z7reduce5ILj512EEvPiS0_ --------------------------
	.section	.nv.info._Z7reduce5ILj512EEvPiS0_,"",@"SHT_CUDA_INFO"
	.sectionflags	@""
	.align	4


	//----- nvinfo : EIATTR_CUDA_API_VERSION
	.align		4
        /*0000*/ 	.byte	0x04, 0x37
        /*0002*/ 	.short	(.L_91 - .L_90)
.L_90:
        /*0004*/ 	.word	0x00000082


	//----- nvinfo : EIATTR_KPARAM_INFO
	.align		4
.L_91:
        /*0008*/ 	.byte	0x04, 0x17
        /*000a*/ 	.short	(.L_93 - .L_92)
.L_92:
        /*000c*/ 	.word	0x00000000
        /*0010*/ 	.short	0x0001
        /*0012*/ 	.short	0x0008
        /*0014*/ 	.byte	0x00, 0xf5, 0x21, 0x00


	//----- nvinfo : EIATTR_KPARAM_INFO
	.align		4
.L_93:
        /*0018*/ 	.byte	0x04, 0x17
        /*001a*/ 	.short	(.L_95 - .L_94)
.L_94:
        /*001c*/ 	.word	0x00000000
        /*0020*/ 	.short	0x0000
        /*0022*/ 	.short	0x0000
        /*0024*/ 	.byte	0x00, 0xf5, 0x21, 0x00


	//----- nvinfo : EIATTR_SPARSE_MMA_MASK
	.align		4
.L_95:
        /*0028*/ 	.byte	0x03, 0x50
        /*002a*/ 	.short	0x0000


	//----- nvinfo : EIATTR_MAXREG_COUNT
	.align		4
        /*002c*/ 	.byte	0x03, 0x1b
        /*002e*/ 	.short	0x00ff


	//----- nvinfo : EIATTR_NUM_BARRIERS
	.align		4
        /*0030*/ 	.byte	0x02, 0x4c
        /*0032*/ 	.byte	0x01
	.zero		1


	//----- nvinfo : EIATTR_MERCURY_ISA_VERSION
	.align		4
        /*0034*/ 	.byte	0x03, 0x5f
        /*0036*/ 	.short	0x0101


	//----- nvinfo : EIATTR_VRC_CTA_INIT_COUNT
	.align		4
        /*0038*/ 	.byte	0x02, 0x4a
	.zero		1
	.zero		1


	//----- nvinfo : EIATTR_EXIT_INSTR_OFFSETS
	.align		4
        /*003c*/ 	.byte	0x04, 0x1c
        /*003e*/ 	.short	(.L_97 - .L_96)


	//   ....[0]....
.L_96:
        /*0040*/ 	.word	0x00000270


	//   ....[1]....
        /*0044*/ 	.word	0x00000410


	//   ....[2]....
        /*0048*/ 	.word	0x00000460


	//----- nvinfo : EIATTR_CBANK_PARAM_SIZE
	.align		4
.L_97:
        /*004c*/ 	.byte	0x03, 0x19
        /*004e*/ 	.short	0x0010


	//----- nvinfo : EIATTR_PARAM_CBANK
	.align		4
        /*0050*/ 	.byte	0x04, 0x0a
        /*0052*/ 	.short	(.L_99 - .L_98)
	.align		4
.L_98:
        /*0054*/ 	.word	index@(.nv.constant0._Z7reduce5ILj512EEvPiS0_)
        /*0058*/ 	.short	0x0380
        /*005a*/ 	.short	0x0010


	//----- nvinfo : EIATTR_SW_WAR
	.align		4
.L_99:
        /*005c*/ 	.byte	0x04, 0x36
        /*005e*/ 	.short	(.L_101 - .L_100)
.L_100:
        /*0060*/ 	.word	0x00000008
.L_101:


//--------------------- .nv.info._Z7reduce6ILi128EEvPiS0_j --------------------------
	.section	.nv.info._Z7reduce6ILi128EEvPiS0_j,"",@"SHT_CUDA_INFO"
	.sectionflags	@""
	.align	4


	//----- nvinfo : EIATTR_CUDA_API_VERSION
	.align		4
        /*0000*/ 	.byte	0x04, 0x37
        /*0002*/ 	.short	(.L_103 - .L_102)
.L_102:
        /*0004*/ 	.word	0x00000082


	//----- nvinfo : EIATTR_KPARAM_INFO
	.align		4
.L_103:
        /*0008*/ 	.byte	0x04, 0x17
        /*000a*/ 	.short	(.L_105 - .L_104)
.L_104:
        /*000c*/ 	.word	0x00000000
        /*0010*/ 	.short	0x0002
        /*0012*/ 	.short	0x0010
        /*0014*/ 	.byte	0x00, 0xf0, 0x11, 0x00


	//----- nvinfo : EIATTR_KPARAM_INFO
	.align		4
.L_105:
        /*0018*/ 	.byte	0x04, 0x17
        /*001a*/ 	.short	(.L_107 - .L_106)
.L_106:
        /*001c*/ 	.word	0x00000000
        /*0020*/ 	.short	0x0001
        /*0022*/ 	.short	0x0008
        /*0024*/ 	.byte	0x00, 0xf5, 0x21, 0x00


	//----- nvinfo : EIATTR_KPARAM_INFO
	.align		4
.L_107:
        /*0028*/ 	.byte	0x04, 0x17
        /*002a*/ 	.short	(.L_109 - .L_108)
.L_108:
        /*002c*/ 	.word	0x00000000
        /*0030*/ 	.short	0x0000
        /*0032*/ 	.short	0x0000
        /*0034*/ 	.byte	0x00, 0xf5, 0x21, 0x00


	//----- nvinfo : EIATTR_SPARSE_MMA_MASK
	.align		4
.L_109:
        /*0038*/ 	.byte	0x03, 0x50
        /*003a*/ 	.short	0x0000


	//----- nvinfo : EIATTR_MAXREG_COUNT
	.align		4
        /*003c*/ 	.byte	0x03, 0x1b
        /*003e*/ 	.short	0x00ff


	//----- nvinfo : EIATTR_NUM_BARRIERS
	.align		4
        /*0040*/ 	.byte	0x02, 0x4c
        /*0042*/ 	.byte	0x01
	.zero		1


	//----- nvinfo : EIATTR_MERCURY_ISA_VERSION
	.align		4
        /*0044*/ 	.byte	0x03, 0x5f
        /*0046*/ 	.short	0x0101


	//----- nvinfo : EIATTR_VRC_CTA_INIT_COUNT
	.align		4
        /*0048*/ 	.byte	0x02, 0x4a
	.zero		1
	.zero		1


	//----- nvinfo : EIATTR_EXIT_INSTR_OFFSETS
	.align		4
        /*004c*/ 	.byte	0x04, 0x1c
        /*004e*/ 	.short	(.L_111 - .L_110)


	//   ....[0]....
.L_110:
        /*0050*/ 	.word	0x00000290


	//   ....[1]....
        /*0054*/ 	.word	0x00000430


	//   ....[2]....
        /*0058*/ 	.word	0x00000480


	//----- nvinfo : EIATTR_CRS_STACK_SIZE
	.align		4
.L_111:
        /*005c*/ 	.byte	0x04, 0x1e
        /*005e*/ 	.short	(.L_113 - .L_112)
.L_112:
        /*0060*/ 	.word	0x00000000


	//----- nvinfo : EIATTR_CBANK_PARAM_SIZE
	.align		4
.L_113:
        /*0064*/ 	.byte	0x03, 0x19
        /*0066*/ 	.short	0x0014


	//----- nvinfo : EIATTR_PARAM_CBANK
	.align		4
        /*0068*/ 	.byte	0x04, 0x0a
        /*006a*/ 	.short	(.L_115 - .L_114)
	.align		4
.L_114:
        /*006c*/ 	.word	index@(.nv.constant0._Z7reduce6ILi128EEvPiS0_j)
        /*0070*/ 	.short	0x0380
        /*0072*/ 	.short	0x0014


	//----- nvinfo : EIATTR_SW_WAR
	.align		4
.L_115:
        /*0074*/ 	.byte	0x04, 0x36
        /*0076*/ 	.short	(.L_117 - .L_116)
.L_116:
        /*0078*/ 	.word	0x00000008
.L_117:


//--------------------- .nv.info._Z7reduce6ILi256EEvPiS0_j --------------------------
	.section	.nv.info._Z7reduce6ILi256EEvPiS0_j,"",@"SHT_CUDA_INFO"
	.sectionflags	@""
	.align	4


	//----- nvinfo : EIATTR_CUDA_API_VERSION
	.align		4
        /*0000*/ 	.byte	0x04, 0x37
        /*0002*/ 	.short	(.L_119 - .L_118)
.L_118:
        /*0004*/ 	.word	0x00000082


	//----- nvinfo : EIATTR_KPARAM_INFO
	.align		4
.L_119:
        /*0008*/ 	.byte	0x04, 0x17
        /*000a*/ 	.short	(.L_121 - .L_120)
.L_120:
        /*000c*/ 	.word	0x00000000
        /*0010*/ 	.short	0x0002
        /*0012*/ 	.short	0x0010
        /*0014*/ 	.byte	0x00, 0xf0, 0x11, 0x00


	//----- nvinfo : EIATTR_KPARAM_INFO
	.align		4
.L_121:
        /*0018*/ 	.byte	0x04, 0x17
        /*001a*/ 	.short	(.L_123 - .L_122)
.L_122:
        /*001c*/ 	.word	0x00000000
        /*0020*/ 	.short	0x0001
        /*0022*/ 	.short	0x0008
        /*0024*/ 	.byte	0x00, 0xf5, 0x21, 0x00


	//----- nvinfo : EIATTR_KPARAM_INFO
	.align		4
.L_123:
        /*0028*/ 	.byte	0x04, 0x17
        /*002a*/ 	.short	(.L_125 - .L_124)
.L_124:
        /*002c*/ 	.word	0x00000000
        /*0030*/ 	.short	0x0000
        /*0032*/ 	.short	0x0000
        /*0034*/ 	.byte	0x00, 0xf5, 0x21, 0x00


	//----- nvinfo : EIATTR_SPARSE_MMA_MASK
	.align		4
.L_125:
        /*0038*/ 	.byte	0x03, 0x50
        /*003a*/ 	.short	0x0000


	//----- nvinfo : EIATTR_MAXREG_COUNT
	.align		4
        /*003c*/ 	.byte	0x03, 0x1b
        /*003e*/ 	.short	0x00ff


	//----- nvinfo : EIATTR_NUM_BARRIERS
	.align		4
        /*0040*/ 	.byte	0x02, 0x4c
        /*0042*/ 	.byte	0x01
	.zero		1


	//----- nvinfo : EIATTR_MERCURY_ISA_VERSION
	.align		4
        /*0044*/ 	.byte	0x03, 0x5f
        /*0046*/ 	.short	0x0101


	//----- nvinfo : EIATTR_VRC_CTA_INIT_COUNT
	.align		4
        /*0048*/ 	.byte	0x02, 0x4a
	.zero		1
	.zero		1


	//----- nvinfo : EIATTR_EXIT_INSTR_OFFSETS
	.align		4
        /*004c*/ 	.byte	0x04, 0x1c
        /*004e*/ 	.short	(.L_127 - .L_126)


	//   ....[0]....
.L_126:
        /*0050*/ 	.word	0x000002f0


	//   ....[1]....
        /*0054*/ 	.word	0x00000490


	//   ....[2]....
        /*0058*/ 	.word	0x000004e0


	//----- nvinfo : EIATTR_CRS_STACK_SIZE
	.align		4
.L_127:
        /*005c*/ 	.byte	0x04, 0x1e
        /*005e*/ 	.short	(.L_129 - .L_128)
.L_128:
        /*0060*/ 	.word	0x00000000


	//----- nvinfo : EIATTR_CBANK_PARAM_SIZE
	.align		4
.L_129:
        /*0064*/ 	.byte	0x03, 0x19
        /*0066*/ 	.short	0x0014


	//----- nvinfo : EIATTR_PARAM_CBANK
	.align		4
        /*0068*/ 	.byte	0x04, 0x0a
        /*006a*/ 	.short	(.L_131 - .L_130)
	.align		4
.L_130:
        /*006c*/ 	.word	index@(.nv.constant0._Z7reduce6ILi256EEvPiS0_j)
        /*0070*/ 	.short	0x0380
        /*0072*/ 	.short	0x0014


	//----- nvinfo : EIATTR_SW_WAR
	.align		4
.L_131:
        /*0074*/ 	.byte	0x04, 0x36
        /*0076*/ 	.short	(.L_133 - .L_132)
.L_132:
        /*0078*/ 	.word	0x00000008
.L_133:


//--------------------- .nv.info._Z7reduce6ILi512EEvPiS0_j --------------------------
	.section	.nv.info._Z7reduce6ILi512EEvPiS0_j,"",@"SHT_CUDA_INFO"
	.sectionflags	@""
	.align	4


	//----- nvinfo : EIATTR_CUDA_API_VERSION
	.align		4
        /*0000*/ 	.byte	0x04, 0x37
        /*0002*/ 	.short	(.L_135 - .L_134)
.L_134:
        /*0004*/ 	.word	0x00000082


	//----- nvinfo : EIATTR_KPARAM_INFO
	.align		4
.L_135:
        /*0008*/ 	.byte	0x04, 0x17
        /*000a*/ 	.short	(.L_137 - .L_136)
.L_136:
        /*000c*/ 	.word	0x00000000
        /*0010*/ 	.short	0x0002
        /*0012*/ 	.short	0x0010
        /*0014*/ 	.byte	0x00, 0xf0, 0x11, 0x00


	//----- nvinfo : EIATTR_KPARAM_INFO
	.align		4
.L_137:
        /*0018*/ 	.byte	0x04, 0x17
        /*001a*/ 	.short	(.L_139 - .L_138)
.L_138:
        /*001c*/ 	.word	0x00000000
        /*0020*/ 	.short	0x0001
        /*0022*/ 	.short	0x0008
        /*0024*/ 	.byte	0x00, 0xf5, 0x21, 0x00


	//----- nvinfo : EIATTR_KPARAM_INFO
	.align		4
.L_139:
        /*0028*/ 	.byte	0x04, 0x17
        /*002a*/ 	.short	(.L_141 - .L_140)
.L_140:
        /*002c*/ 	.word	0x00000000
        /*0030*/ 	.short	0x0000
        /*0032*/ 	.short	0x0000
        /*0034*/ 	.byte	0x00, 0xf5, 0x21, 0x00


	//----- nvinfo : EIATTR_SPARSE_MMA_MASK
	.align		4
.L_141:
        /*0038*/ 	.byte	0x03, 0x50
        /*003a*/ 	.short	0x0000


	//----- nvinfo : EIATTR_MAXREG_COUNT
	.align		4
        /*003c*/ 	.byte	0x03, 0x1b
        /*003e*/ 	.short	0x00ff


	//----- nvinfo : EIATTR_NUM_BARRIERS
	.align		4
        /*0040*/ 	.byte	0x02, 0x4c
        /*0042*/ 	.byte	0x01
	.zero		1


	//----- nvinfo : EIATTR_MERCURY_ISA_VERSION
	.align		4
        /*0044*/ 	.byte	0x03, 0x5f
        /*0046*/ 	.short	0x0101


	//----- nvinfo : EIATTR_VRC_CTA_INIT_COUNT
	.align		4
        /*0048*/ 	.byte	0x02, 0x4a
	.zero		1
	.zero		1


	//----- nvinfo : EIATTR_EXIT_INSTR_OFFSETS
	.align		4
        /*004c*/ 	.byte	0x04, 0x1c
        /*004e*/ 	.short	(.L_143 - .L_142)


	//   ....[0]....
.L_142:
        /*0050*/ 	.word	0x00000360


	//   ....[1]....
        /*0054*/ 	.word	0x00000500


	//   ....[2]....
        /*0058*/ 	.word	0x00000550


	//----- nvinfo : EIATTR_CRS_STACK_SIZE
	.align		4
.L_143:
        /*005c*/ 	.byte	0x04, 0x1e
        /*005e*/ 	.short	(.L_145 - .L_144)
.L_144:
        /*0060*/ 	.word	0x00000000


	//----- nvinfo : EIATTR_CBANK_PARAM_SIZE
	.align		4
.L_145:
        /*0064*/ 	.byte	0x03, 0x19
        /*0066*/ 	.short	0x0014


	//----- nvinfo : EIATTR_PARAM_CBANK
	.align		4
        /*0068*/ 	.byte	0x04, 0x0a
        /*006a*/ 	.short	(.L_147 - .L_146)
	.align		4
.L_146:
        /*006c*/ 	.word	index@(.nv.constant0._Z7reduce6ILi512EEvPiS0_j)
        /*0070*/ 	.short	0x0380
        /*0072*/ 	.short	0x0014


	//----- nvinfo : EIATTR_SW_WAR
	.align		4
.L_147:
        /*0074*/ 	.byte	0x04, 0x36
        /*0076*/ 	.short	(.L_149 - .L_148)
.L_148:
        /*0078*/ 	.word	0x00000008
.L_149:


//--------------------- .nv.info._Z7reduce4PiS_   --------------------------
	.section	.nv.info._Z7reduce4PiS_,"",@"SHT_CUDA_INFO"
	.sectionflags	@""
	.align	4


	//----- nvinfo : EIATTR_CUDA_API_VERSION
	.align		4
        /*0000*/ 	.byte	0x04, 0x37
        /*0002*/ 	.short	(.L_151 - .L_150)
.L_150:
        /*0004*/ 	.word	0x00000082


	//----- nvinfo : EIATTR_KPARAM_INFO
	.align		4
.L_151:
        /*0008*/ 	.byte	0x04, 0x17
        /*000a*/ 	.short	(.L_153 - .L_152)
.L_152:
        /*000c*/ 	.word	0x00000000
        /*0010*/ 	.short	0x0001
        /*0012*/ 	.short	0x0008
        /*0014*/ 	.byte	0x00, 0xf5, 0x21, 0x00


	//----- nvinfo : EIATTR_KPARAM_INFO
	.align		4
.L_153:
        /*0018*/ 	.byte	0x04, 0x17
        /*001a*/ 	.short	(.L_155 - .L_154)
.L_154:
        /*001c*/ 	.word	0x00000000
        /*0020*/ 	.short	0x0000
        /*0022*/ 	.short	0x0000
        /*0024*/ 	.byte	0x00, 0xf5, 0x21, 0x00


	//----- nvinfo : EIATTR_SPARSE_MMA_MASK
	.align		4
.L_155:
        /*0028*/ 	.byte	0x03, 0x50
        /*002a*/ 	.short	0x0000


	//----- nvinfo : EIATTR_MAXREG_COUNT
	.align		4
        /*002c*/ 	.byte	0x03, 0x1b
        /*002e*/ 	.short	0x00ff


	//----- nvinfo : EIATTR_NUM_BARRIERS
	.align		4
        /*0030*/ 	.byte	0x02, 0x4c
        /*0032*/ 	.byte	0x01
	.zero		1


	//----- nvinfo : EIATTR_MERCURY_ISA_VERSION
	.align		4
        /*0034*/ 	.byte	0x03, 0x5f
        /*0036*/ 	.short	0x0101


	//----- nvinfo : EIATTR_VRC_CTA_INIT_COUNT
	.align		4
        /*0038*/ 	.byte	0x02, 0x4a
	.zero		1
	.zero		1


	//----- nvinfo : EIATTR_EXIT_INSTR_OFFSETS
	.align		4
        /*003c*/ 	.byte	0x04, 0x1c
        /*003e*/ 	.short	(.L_157 - .L_156)


	//   ....[0]....
.L_156:
        /*0040*/ 	.word	0x00000230


	//   ....[1]....
        /*0044*/ 	.word	0x000003d0


	//   ....[2]....
        /*0048*/ 	.word	0x00000450


	//----- nvinfo : EIATTR_CBANK_PARAM_SIZE
	.align		4
.L_157:
        /*004c*/ 	.byte	0x03, 0x19
        /*004e*/ 	.short	0x0010


	//----- nvinfo : EIATTR_PARAM_CBANK
	.align		4
        /*0050*/ 	.byte	0x04, 0x0a
        /*0052*/ 	.short	(.L_159 - .L_158)
	.align		4
.L_158:
        /*0054*/ 	.word	index@(.nv.constant0._Z7reduce4PiS_)
        /*0058*/ 	.short	0x0380
        /*005a*/ 	.short	0x0010


	//----- nvinfo : EIATTR_SW_WAR
	.align		4
.L_159:
        /*005c*/ 	.byte	0x04, 0x36
        /*005e*/ 	.short	(.L_161 - .L_160)
.L_160:
        /*0060*/ 	.word	0x00000008
.L_161:


//--------------------- .nv.info._Z7reduce3PiS_   --------------------------
	.section	.nv.info._Z7reduce3PiS_,"",@"SHT_CUDA_INFO"
	.sectionflags	@""
	.align	4


	//----- nvinfo : EIATTR_CUDA_API_VERSION
	.align		4
        /*0000*/ 	.byte	0x04, 0x37
        /*0002*/ 	.short	(.L_163 - .L_162)
.L_162:
        /*0004*/ 	.word	0x00000082


	//----- nvinfo : EIATTR_KPARAM_INFO
	.align		4
.L_163:
        /*0008*/ 	.byte	0x04, 0x17
        /*000a*/ 	.short	(.L_165 - .L_164)
.L_164:
        /*000c*/ 	.word	0x00000000
        /*0010*/ 	.short	0x0001
        /*0012*/ 	.short	0x0008
        /*0014*/ 	.byte	0x00, 0xf5, 0x21, 0x00


	//----- nvinfo : EIATTR_KPARAM_INFO
	.align		4
.L_165:
        /*0018*/ 	.byte	0x04, 0x17
        /*001a*/ 	.short	(.L_167 - .L_166)
.L_166:
        /*001c*/ 	.word	0x00000000
        /*0020*/ 	.short	0x0000
        /*0022*/ 	.short	0x0000
        /*0024*/ 	.byte	0x00, 0xf5, 0x21, 0x00


	//----- nvinfo : EIATTR_SPARSE_MMA_MASK
	.align		4
.L_167:
        /*0028*/ 	.byte	0x03, 0x50
        /*002a*/ 	.short	0x0000


	//----- nvinfo : EIATTR_MAXREG_COUNT
	.align		4
        /*002c*/ 	.byte	0x03, 0x1b
        /*002e*/ 	.short	0x00ff


	//----- nvinfo : EIATTR_NUM_BARRIERS
	.align		4
        /*0030*/ 	.byte	0x02, 0x4c
        /*0032*/ 	.byte	0x01
	.zero		1


	//----- nvinfo : EIATTR_MERCURY_ISA_VERSION
	.align		4
        /*0034*/ 	.byte	0x03, 0x5f
        /*0036*/ 	.short	0x0101


	//----- nvinfo : EIATTR_VRC_CTA_INIT_COUNT
	.align		4
        /*0038*/ 	.byte	0x02, 0x4a
	.zero		1
	.zero		1


	//----- nvinfo : EIATTR_EXIT_INSTR_OFFSETS
	.align		4
        /*003c*/ 	.byte	0x04, 0x1c
        /*003e*/ 	.short	(.L_169 - .L_168)


	//   ....[0]....
.L_168:
        /*0040*/ 	.word	0x00000230


	//   ....[1]....
        /*0044*/ 	.word	0x000002b0


	//----- nvinfo : EIATTR_CBANK_PARAM_SIZE
	.align		4
.L_169:
        /*0048*/ 	.byte	0x03, 0x19
        /*004a*/ 	.short	0x0010


	//----- nvinfo : EIATTR_PARAM_CBANK
	.align		4
        /*004c*/ 	.byte	0x04, 0x0a
        /*004e*/ 	.short	(.L_171 - .L_170)
	.align		4
.L_170:
        /*0050*/ 	.word	index@(.nv.constant0._Z7reduce3PiS_)
        /*0054*/ 	.short	0x0380
        /*0056*/ 	.short	0x0010


	//----- nvinfo : EIATTR_SW_WAR
	.align		4
.L_171:
        /*0058*/ 	.byte	0x04, 0x36
        /*005a*/ 	.short	(.L_173 - .L_172)
.L_172:
        /*005c*/ 	.word	0x00000008
.L_173:


//--------------------- .nv.info._Z7reduce2PiS_   --------------------------
	.section	.nv.info._Z7reduce2PiS_,"",@"SHT_CUDA_INFO"
	.sectionflags	@""
	.align	4


	//----- nvinfo : EIATTR_CUDA_API_VERSION
	.align		4
        /*0000*/ 	.byte	0x04, 0x37
        /*0002*/ 	.short	(.L_175 - .L_174)
.L_174:
        /*0004*/ 	.word	0x00000082


	//----- nvinfo : EIATTR_KPARAM_INFO
	.align		4
.L_175:
        /*0008*/ 	.byte	0x04, 0x17
        /*000a*/ 	.short	(.L_177 - .L_176)
.L_176:
        /*000c*/ 	.word	0x00000000
        /*0010*/ 	.short	0x0001
        /*0012*/ 	.short	0x0008
        /*0014*/ 	.byte	0x00, 0xf5, 0x21, 0x00


	//----- nvinfo : EIATTR_KPARAM_INFO
	.align		4
.L_177:
        /*0018*/ 	.byte	0x04, 0x17
        /*001a*/ 	.short	(.L_179 - .L_178)
.L_178:
        /*001c*/ 	.word	0x00000000
        /*0020*/ 	.short	0x0000
        /*0022*/ 	.short	0x0000
        /*0024*/ 	.byte	0x00, 0xf5, 0x21, 0x00


	//----- nvinfo : EIATTR_SPARSE_MMA_MASK
	.align		4
.L_179:
        /*0028*/ 	.byte	0x03, 0x50
        /*002a*/ 	.short	0x0000


	//----- nvinfo : EIATTR_MAXREG_COUNT
	.align		4
        /*002c*/ 	.byte	0x03, 0x1b
        /*002e*/ 	.short	0x00ff


	//----- nvinfo : EIATTR_NUM_BARRIERS
	.align		4
        /*0030*/ 	.byte	0x02, 0x4c
        /*0032*/ 	.byte	0x01
	.zero		1


	//----- nvinfo : EIATTR_MERCURY_ISA_VERSION
	.align		4
        /*0034*/ 	.byte	0x03, 0x5f
        /*0036*/ 	.short	0x0101


	//----- nvinfo : EIATTR_VRC_CTA_INIT_COUNT
	.align		4
        /*0038*/ 	.byte	0x02, 0x4a
	.zero		1
	.zero		1


	//----- nvinfo : EIATTR_EXIT_INSTR_OFFSETS
	.align		4
        /*003c*/ 	.byte	0x04, 0x1c
        /*003e*/ 	.short	(.L_181 - .L_180)


	//   ....[0]....
.L_180:
        /*0040*/ 	.word	0x000001e0


	//   ....[1]....
        /*0044*/ 	.word	0x00000260


	//----- nvinfo : EIATTR_CBANK_PARAM_SIZE
	.align		4
.L_181:
        /*0048*/ 	.byte	0x03, 0x19
        /*004a*/ 	.short	0x0010


	//----- nvinfo : EIATTR_PARAM_CBANK
	.align		4
        /*004c*/ 	.byte	0x04, 0x0a
        /*004e*/ 	.short	(.L_183 - .L_182)
	.align		4
.L_182:
        /*0050*/ 	.word	index@(.nv.constant0._Z7reduce2PiS_)
        /*0054*/ 	.short	0x0380
        /*0056*/ 	.short	0x0010


	//----- nvinfo : EIATTR_SW_WAR
	.align		4
.L_183:
        /*0058*/ 	.byte	0x04, 0x36
        /*005a*/ 	.short	(.L_185 - .L_184)
.L_184:
        /*005c*/ 	.word	0x00000008
.L_185:


//--------------------- .nv.info._Z7reduce1PiS_   --------------------------
	.section	.nv.info._Z7reduce1PiS_,"",@"SHT_CUDA_INFO"
	.sectionflags	@""
	.align	4


	//----- nvinfo : EIATTR_CUDA_API_VERSION
	.align		4
        /*0000*/ 	.byte	0x04, 0x37
        /*0002*/ 	.short	(.L_187 - .L_186)
.L_186:
        /*0004*/ 	.word	0x00000082


	//----- nvinfo : EIATTR_KPARAM_INFO
	.align		4
.L_187:
        /*0008*/ 	.byte	0x04, 0x17
        /*000a*/ 	.short	(.L_189 - .L_188)
.L_188:
        /*000c*/ 	.word	0x00000000
        /*0010*/ 	.short	0x0001
        /*0012*/ 	.short	0x0008
        /*0014*/ 	.byte	0x00, 0xf5, 0x21, 0x00


	//----- nvinfo : EIATTR_KPARAM_INFO
	.align		4
.L_189:
        /*0018*/ 	.byte	0x04, 0x17
        /*001a*/ 	.short	(.L_191 - .L_190)
.L_190:
        /*001c*/ 	.word	0x00000000
        /*0020*/ 	.short	0x0000
        /*0022*/ 	.short	0x0000
        /*0024*/ 	.byte	0x00, 0xf5, 0x21, 0x00


	//----- nvinfo : EIATTR_SPARSE_MMA_MASK
	.align		4
.L_191:
        /*0028*/ 	.byte	0x03, 0x50
        /*002a*/ 	.short	0x0000


	//----- nvinfo : EIATTR_MAXREG_COUNT
	.align		4
        /*002c*/ 	.byte	0x03, 0x1b
        /*002e*/ 	.short	0x00ff


	//----- nvinfo : EIATTR_NUM_BARRIERS
	.align		4
        /*0030*/ 	.byte	0x02, 0x4c
        /*0032*/ 	.byte	0x01
	.zero		1


	//----- nvinfo : EIATTR_MERCURY_ISA_VERSION
	.align		4
        /*0034*/ 	.byte	0x03, 0x5f
        /*0036*/ 	.short	0x0101


	//----- nvinfo : EIATTR_VRC_CTA_INIT_COUNT
	.align		4
        /*0038*/ 	.byte	0x02, 0x4a
	.zero		1
	.zero		1


	//----- nvinfo : EIATTR_EXIT_INSTR_OFFSETS
	.align		4
        /*003c*/ 	.byte	0x04, 0x1c
        /*003e*/ 	.short	(.L_193 - .L_192)


	//   ....[0]....
.L_192:
        /*0040*/ 	.word	0x00000210


	//   ....[1]....
        /*0044*/ 	.word	0x00000290


	//----- nvinfo : EIATTR_CBANK_PARAM_SIZE
	.align		4
.L_193:
        /*0048*/ 	.byte	0x03, 0x19
        /*004a*/ 	.short	0x0010


	//----- nvinfo : EIATTR_PARAM_CBANK
	.align		4
        /*004c*/ 	.byte	0x04, 0x0a
        /*004e*/ 	.short	(.L_195 - .L_194)
	.align		4
.L_194:
        /*0050*/ 	.word	index@(.nv.constant0._Z7reduce1PiS_)
        /*0054*/ 	.short	0x0380
        /*0056*/ 	.short	0x0010


	//----- nvinfo : EIATTR_SW_WAR
	.align		4
.L_195:
        /*0058*/ 	.byte	0x04, 0x36
        /*005a*/ 	.short	(.L_197 - .L_196)
.L_196:
        /*005c*/ 	.word	0x00000008
.L_197:


//--------------------- .nv.info._Z7reduce0PiS_   --------------------------
	.section	.nv.info._Z7reduce0PiS_,"",@"SHT_CUDA_INFO"
	.sectionflags	@""
	.align	4


	//----- nvinfo : EIATTR_CUDA_API_VERSION
	.align		4
        /*0000*/ 	.byte	0x04, 0x37
        /*0002*/ 	.short	(.L_199 - .L_198)
.L_198:
        /*0004*/ 	.word	0x00000082


	//----- nvinfo : EIATTR_KPARAM_INFO
	.align		4
.L_199:
        /*0008*/ 	.byte	0x04, 0x17
        /*000a*/ 	.short	(.L_201 - .L_200)
.L_200:
        /*000c*/ 	.word	0x00000000
        /*0010*/ 	.short	0x0001
        /*0012*/ 	.short	0x0008
        /*0014*/ 	.byte	0x00, 0xf5, 0x21, 0x00


	//----- nvinfo : EIATTR_KPARAM_INFO
	.align		4
.L_201:
        /*0018*/ 	.byte	0x04, 0x17
        /*001a*/ 	.short	(.L_203 - .L_202)
.L_202:
        /*001c*/ 	.word	0x00000000
        /*0020*/ 	.short	0x0000
        /*0022*/ 	.short	0x0000
        /*0024*/ 	.byte	0x00, 0xf5, 0x21, 0x00


	//----- nvinfo : EIATTR_SPARSE_MMA_MASK
	.align		4
.L_203:
        /*0028*/ 	.byte	0x03, 0x50
        /*002a*/ 	.short	0x0000


	//----- nvinfo : EIATTR_MAXREG_COUNT
	.align		4
        /*002c*/ 	.byte	0x03, 0x1b
        /*002e*/ 	.short	0x00ff


	//----- nvinfo : EIATTR_NUM_BARRIERS
	.align		4
        /*0030*/ 	.byte	0x02, 0x4c
        /*0032*/ 	.byte	0x01
	.zero		1


	//----- nvinfo : EIATTR_MERCURY_ISA_VERSION
	.align		4
        /*0034*/ 	.byte	0x03, 0x5f
        /*0036*/ 	.short	0x0101


	//----- nvinfo : EIATTR_VRC_CTA_INIT_COUNT
	.align		4
        /*0038*/ 	.byte	0x02, 0x4a
	.zero		1
	.zero		1


	//----- nvinfo : EIATTR_EXIT_INSTR_OFFSETS
	.align		4
        /*003c*/ 	.byte	0x04, 0x1c
        /*003e*/ 	.short	(.L_205 - .L_204)


	//   ....[0]....
.L_204:
        /*0040*/ 	.word	0x000001f0


	//   ....[1]....
        /*0044*/ 	.word	0x00000270


	//----- nvinfo : EIATTR_CBANK_PARAM_SIZE
	.align		4
.L_205:
        /*0048*/ 	.byte	0x03, 0x19
        /*004a*/ 	.short	0x0010


	//----- nvinfo : EIATTR_PARAM_CBANK
	.align		4
        /*004c*/ 	.byte	0x04, 0x0a
        /*004e*/ 	.short	(.L_207 - .L_206)
	.align		4
.L_206:
        /*0050*/ 	.word	index@(.nv.constant0._Z7reduce0PiS_)
        /*0054*/ 	.short	0x0380
        /*0056*/ 	.short	0x0010


	//----- nvinfo : EIATTR_SW_WAR
	.align		4
.L_207:
        /*0058*/ 	.byte	0x04, 0x36
        /*005a*/ 	.short	(.L_209 - .L_208)
.L_208:
        /*005c*/ 	.word	0x00000008
.L_209:


//--------------------- .nv.callgraph             --------------------------
	.section	.nv.callgraph,"",@"SHT_CUDA_CALLGRAPH"
	.align	4
	.sectionentsize	8
	.align		4
        /*0000*/ 	.word	0x00000000
	.align		4
        /*0004*/ 	.word	0xffffffff
	.align		4
        /*0008*/ 	.word	0x00000000
	.align		4
        /*000c*/ 	.word	0xfffffffe
	.align		4
        /*0010*/ 	.word	0x00000000
	.align		4
        /*0014*/ 	.word	0xfffffffd
	.align		4
        /*0018*/ 	.word	0x00000000
	.align		4
        /*001c*/ 	.word	0xfffffffc


//--------------------- .text._Z7reduce5ILj128EEvPiS0_ --------------------------
	.section	.text._Z7reduce5ILj128EEvPiS0_,"ax",@progbits
	.align	128
        .global         _Z7reduce5ILj128EEvPiS0_
        .type           _Z7reduce5ILj128EEvPiS0_,@function
        .size           _Z7reduce5ILj128EEvPiS0_,(.L_x_33 - _Z7reduce5ILj128EEvPiS0_)
        .other          _Z7reduce5ILj128EEvPiS0_,@"STO_CUDA_ENTRY STV_DEFAULT"
_Z7reduce5ILj128EEvPiS0_:
.text._Z7reduce5ILj128EEvPiS0_:
[----:B------:R-:W-:Y:S01]  /*0000*/  LDC R1, c[0x0][0x37c] ;  /* 0x0000df00ff017b82 */ /* 0x000fe20000000800 */
[----:B------:R-:W0:Y:S01]  /*0010*/  S2R R0, SR_CTAID.X ;  /* 0x0000000000007919 */ /* 0x000e220000002500 */
[----:B------:R-:W0:Y:S06]  /*0020*/  LDCU UR4, c[0x0][0x360] ;  /* 0x00006c00ff0477ac */ /* 0x000e2c0008000800 */
[----:B------:R-:W1:Y:S01]  /*0030*/  LDC.64 R6, c[0x0][0x380] ;  /* 0x0000e000ff067b82 */ /* 0x000e620000000a00 */
[----:B------:R-:W2:Y:S01]  /*0040*/  S2R R2, SR_TID.X ;  /* 0x0000000000027919 */ /* 0x000ea20000002100 */
[----:B------:R-:W3:Y:S01]  /*0050*/  LDCU.64 UR6, c[0x0][0x358] ;  /* 0x00006b00ff0677ac */ /* 0x000ee20008000a00 */
[----:B0-----:R-:W-:-:S04]  /*0060*/  IMAD R3, R0, UR4, RZ ;  /* 0x0000000400037c24 */ /* 0x001fc8000f8e02ff */
[----:B--2---:R-:W-:-:S04]  /*0070*/  IMAD R3, R3, 0x2, R2 ;  /* 0x0000000203037824 */ /* 0x004fc800078e0202 */
[C---:B------:R-:W-:Y:S02]  /*0080*/  VIADD R9, R3.reuse, UR4 ;  /* 0x0000000403097c36 */ /* 0x040fe40008000000 */
[----:B-1----:R-:W-:-:S04]  /*0090*/  IMAD.WIDE.U32 R4, R3, 0x4, R6 ;  /* 0x0000000403047825 */ /* 0x002fc800078e0006 */
[----:B------:R-:W-:Y:S02]  /*00a0*/  IMAD.WIDE.U32 R6, R9, 0x4, R6 ;  /* 0x0000000409067825 */ /* 0x000fe400078e0006 */
[----:B---3--:R-:W2:Y:S04]  /*00b0*/  LDG.E R4, desc[UR6][R4.64] ;  /* 0x0000000604047981 */ /* 0x008ea8000c1e1900 */
[----:B------:R-:W2:Y:S01]  /*00c0*/  LDG.E R7, desc[UR6][R6.64] ;  /* 0x0000000606077981 */ /* 0x000ea2000c1e1900 */
[----:B------:R-:W0:Y:S01]  /*00d0*/  S2UR UR5, SR_CgaCtaId ;  /* 0x00000000000579c3 */ /* 0x000e220000008800 */
[----:B------:R-:W-:Y:S01]  /*00e0*/  UMOV UR4, 0x400 ;  /* 0x0000040000047882 */ /* 0x000fe20000000000 */
[C---:B------:R-:W-:Y:S02]  /*00f0*/  ISETP.GT.U32.AND P0, PT, R2.reuse, 0x3f, PT ;  /* 0x0000003f0200780c */ /* 0x040fe40003f04070 */
[----:B------:R-:W-:Y:S01]  /*0100*/  ISETP.GT.U32.AND P1, PT, R2, 0x1f, PT ;  /* 0x0000001f0200780c */ /* 0x000fe20003f24070 */
[----:B0-----:R-:W-:-:S06]  /*0110*/  ULEA UR4, UR5, UR4, 0x18 ;  /* 0x0000000405047291 */ /* 0x001fcc000f8ec0ff */
[----:B------:R-:W-:Y:S02]  /*0120*/  LEA R8, R2, UR4, 0x2 ;  /* 0x0000000402087c11 */ /* 0x000fe4000f8e10ff */
[----:B--2---:R-:W-:-:S05]  /*0130*/  IADD3 R3, PT, PT, R4, R7, RZ ;  /* 0x0000000704037210 */ /* 0x004fca0007ffe0ff */
[----:B------:R-:W-:Y:S01]  /*0140*/  STS [R8], R3 ;  /* 0x0000000308007388 */ /* 0x000fe20000000800 */
[----:B------:R-:W-:Y:S06]  /*0150*/  BAR.SYNC.DEFER_BLOCKING 0x0 ;  /* 0x0000000000007b1d */ /* 0x000fec0000010000 */
[----:B------:R-:W-:Y:S04]  /*0160*/  @!P0 LDS R9, [R8+0x100] ;  /* 0x0001000008098984 */ /* 0x000fe80000000800 */
[----:B------:R-:W0:Y:S02]  /*0170*/  @!P0 LDS R4, [R8] ;  /* 0x0000000008048984 */ /* 0x000e240000000800 */
[----:B0-----:R-:W-:-:S05]  /*0180*/  @!P0 IMAD.IADD R9, R9, 0x1, R4 ;  /* 0x0000000109098824 */ /* 0x001fca00078e0204 */
[----:B------:R0:W-:Y:S01]  /*0190*/  @!P0 STS [R8], R9 ;  /* 0x0000000908008388 */ /* 0x0001e20000000800 */
[----:B------:R-:W-:Y:S06]  /*01a0*/  BAR.SYNC.DEFER_BLOCKING 0x0 ;  /* 0x0000000000007b1d */ /* 0x000fec0000010000 */
[----:B------:R-:W-:Y:S05]  /*01b0*/  @P1 EXIT ;  /* 0x000000000000194d */ /* 0x000fea0003800000 */
[----:B------:R-:W-:Y:S01]  /*01c0*/  LDS R3, [R8+0x80] ;  /* 0x0000800008037984 */ /* 0x000fe20000000800 */
[----:B------:R-:W-:-:S03]  /*01d0*/  ISETP.NE.AND P0, PT, R2, RZ, PT ;  /* 0x000000ff0200720c */ /* 0x000fc60003f05270 */
[----:B------:R-:W1:Y:S02]  /*01e0*/  LDS R4, [R8] ;  /* 0x0000000008047984 */ /* 0x000e640000000800 */
[----:B-1----:R-:W-:-:S05]  /*01f0*/  IADD3 R3, PT, PT, R3, R4, RZ ;  /* 0x0000000403037210 */ /* 0x002fca0007ffe0ff */
[----:B------:R-:W-:Y:S04]  /*0200*/  STS [R8], R3 ;  /* 0x0000000308007388 */ /* 0x000fe80000000800 */
[----:B------:R-:W-:Y:S04]  /*0210*/  LDS R4, [R8+0x40] ;  /* 0x0000400008047984 */ /* 0x000fe80000000800 */
[----:B------:R-:W1:Y:S02]  /*0220*/  LDS R5, [R8] ;  /* 0x0000000008057984 */ /* 0x000e640000000800 */
[----:B-1----:R-:W-:-:S05]  /*0230*/  IMAD.IADD R5, R4, 0x1, R5 ;  /* 0x0000000104057824 */ /* 0x002fca00078e0205 */
[----:B------:R-:W-:Y:S04]  /*0240*/  STS [R8], R5 ;  /* 0x0000000508007388 */ /* 0x000fe80000000800 */
[----:B------:R-:W-:Y:S04]  /*0250*/  LDS R4, [R8+0x20] ;  /* 0x0000200008047984 */ /* 0x000fe80000000800 */
[----:B------:R-:W1:Y:S02]  /*0260*/  LDS R7, [R8] ;  /* 0x0000000008077984 */ /* 0x000e640000000800 */
[----:B-1----:R-:W-:-:S05]  /*0270*/  IADD3 R7, PT, PT, R4, R7, RZ ;  /* 0x0000000704077210 */ /* 0x002fca0007ffe0ff */
[----:B------:R-:W-:Y:S04]  /*0280*/  STS [R8], R7 ;  /* 0x0000000708007388 */ /* 0x000fe80000000800 */
[----:B------:R-:W-:Y:S04]  /*0290*/  LDS R4, [R8+0x10] ;  /* 0x0000100008047984 */ /* 0x000fe80000000800 */
[----:B0-----:R-:W0:Y:S02]  /*02a0*/  LDS R9, [R8] ;  /* 0x0000000008097984 */ /* 0x001e240000000800 */
[----:B0-----:R-:W-:-:S05]  /*02b0*/  IMAD.IADD R9, R4, 0x1, R9 ;  /* 0x0000000104097824 */ /* 0x001fca00078e0209 */
[----:B------:R-:W-:Y:S04]  /*02c0*/  STS [R8], R9 ;  /* 0x0000000908007388 */ /* 0x000fe80000000800 */
[----:B------:R-:W-:Y:S04]  /*02d0*/  LDS R3, [R8+0x8] ;  /* 0x0000080008037984 */ /* 0x000fe80000000800 */
[----:B------:R-:W0:Y:S02]  /*02e0*/  LDS R4, [R8] ;  /* 0x0000000008047984 */ /* 0x000e240000000800 */
[----:B0-----:R-:W-:-:S05]  /*02f0*/  IADD3 R3, PT, PT, R3, R4, RZ ;  /* 0x0000000403037210 */ /* 0x001fca0007ffe0ff */
[----:B------:R-:W-:Y:S04]  /*0300*/  STS [R8], R3 ;  /* 0x0000000308007388 */ /* 0x000fe80000000800 */
[----:B------:R-:W-:Y:S04]  /*0310*/  LDS R4, [R8+0x4] ;  /* 0x0000040008047984 */ /* 0x000fe80000000800 */
[----:B------:R-:W0:Y:S02]  /*0320*/  LDS R5, [R8] ;  /* 0x0000000008057984 */ /* 0x000e240000000800 */
[----:B0-----:R-:W-:-:S05]  /*0330*/  IADD3 R5, PT, PT, R4, R5, RZ ;  /* 0x0000000504057210 */ /* 0x001fca0007ffe0ff */
[----:B------:R0:W-:Y:S01]  /*0340*/  STS [R8], R5 ;  /* 0x0000000508007388 */ /* 0x0001e20000000800 */
[----:B------:R-:W-:Y:S05]  /*0350*/  @P0 EXIT ;  /* 0x000000000000094d */ /* 0x000fea0003800000 */
[----:B0-----:R-:W0:Y:S01]  /*0360*/  LDS R5, [UR4] ;  /* 0x00000004ff057984 */ /* 0x001e220008000800 */
[----:B------:R-:W1:Y:S02]  /*0370*/  LDC.64 R2, c[0x0][0x388] ;  /* 0x0000e200ff027b82 */ /* 0x000e640000000a00 */
[----:B-1----:R-:W-:-:S05]  /*0380*/  IMAD.WIDE.U32 R2, R0, 0x4, R2 ;  /* 0x0000000400027825 */ /* 0x002fca00078e0002 */
[----:B0-----:R-:W-:Y:S01]  /*0390*/  STG.E desc[UR6][R2.64], R5 ;  /* 0x0000000502007986 */ /* 0x001fe2000c101906 */
[----:B------:R-:W-:Y:S05]  /*03a0*/  EXIT ;  /* 0x000000000000794d */ /* 0x000fea0003800000 */
.L_x_0:
[----:B------:R-:W-:-:S00]  /*03b0*/  BRA `(.L_x_0) ;  /* 0xfffffffc00fc7947 */ /* 0x000fc0000383ffff */
[----:B------:R-:W-:-:S00]  /*03c0*/  NOP ;  /* 0x0000000000007918 */ /* 0x000fc00000000000 */
        /* <DEDUP_REMOVED lines=11> */
.L_x_33:


//--------------------- .text._Z7reduce5ILj256EEvPiS0_ --------------------------
	.section	.text._Z7reduce5ILj256EEvPiS0_,"ax",@progbits
	.align	128
        .global         _Z7reduce5ILj256EEvPiS0_
        .type           _Z7reduce5ILj256EEvPiS0_,@function
        .size           _Z7reduce5ILj256EEvPiS0_,(.L_x_34 - _Z7reduce5ILj256EEvPiS0_)
        .other          _Z7reduce5ILj256EEvPiS0_,@"STO_CUDA_ENTRY STV_DEFAULT"
_Z7reduce5ILj256EEvPiS0_:
.text._Z7reduce5ILj256EEvPiS0_:
        /* <DEDUP_REMOVED lines=8> */
[C---:B-1----:R-:W-:Y:S01]  /*0080*/  IMAD.WIDE.U32 R4, R3.reuse, 0x4, R6 ;  /* 0x0000000403047825 */ /* 0x042fe200078e0006 */
[----:B------:R-:W-:-:S05]  /*0090*/  IADD3 R9, PT, PT, R3, UR4, RZ ;  /* 0x0000000403097c10 */ /* 0x000fca000fffe0ff */
[----:B------:R-:W-:Y:S01]  /*00a0*/  IMAD.WIDE.U32 R6, R9, 0x4, R6 ;  /* 0x0000000409067825 */ /* 0x000fe200078e0006 */
[----:B---3--:R-:W2:Y:S05]  /*00b0*/  LDG.E R4, desc[UR6][R4.64] ;  /* 0x0000000604047981 */ /* 0x008eaa000c1e1900 */
[----:B------:R-:W2:Y:S01]  /*00c0*/  LDG.E R7, desc[UR6][R6.64] ;  /* 0x0000000606077981 */ /* 0x000ea2000c1e1900 */
[----:B------:R-:W0:Y:S01]  /*00d0*/  S2UR UR5, SR_CgaCtaId ;  /* 0x00000000000579c3 */ /* 0x000e220000008800 */
[----:B------:R-:W-:Y:S01]  /*00e0*/  UMOV UR4, 0x400 ;  /* 0x0000040000047882 */ /* 0x000fe20000000000 */
[C---:B------:R-:W-:Y:S02]  /*00f0*/  ISETP.GT.U32.AND P1, PT, R2.reuse, 0x7f, PT ;  /* 0x0000007f0200780c */ /* 0x040fe40003f24070 */
[----:B------:R-:W-:Y:S01]  /*0100*/  ISETP.GT.U32.AND P0, PT, R2, 0x3f, PT ;  /* 0x0000003f0200780c */ /* 0x000fe20003f04070 */
[----:B0-----:R-:W-:-:S06]  /*0110*/  ULEA UR4, UR5, UR4, 0x18 ;  /* 0x0000000405047291 */ /* 0x001fcc000f8ec0ff */
[----:B------:R-:W-:Y:S01]  /*0120*/  LEA R3, R2, UR4, 0x2 ;  /* 0x0000000402037c11 */ /* 0x000fe2000f8e10ff */
[----:B--2---:R-:W-:-:S05]  /*0130*/  IMAD.IADD R8, R4, 0x1, R7 ;  /* 0x0000000104087824 */ /* 0x004fca00078e0207 */
[----:B------:R-:W-:Y:S01]  /*0140*/  STS [R3], R8 ;  /* 0x0000000803007388 */ /* 0x000fe20000000800 */
[----:B------:R-:W-:Y:S06]  /*0150*/  BAR.SYNC.DEFER_BLOCKING 0x0 ;  /* 0x0000000000007b1d */ /* 0x000fec0000010000 */
[----:B------:R-:W-:Y:S04]  /*0160*/  @!P1 LDS R9, [R3+0x200] ;  /* 0x0002000003099984 */ /* 0x000fe80000000800 */
[----:B------:R-:W0:Y:S02]  /*0170*/  @!P1 LDS R4, [R3] ;  /* 0x0000000003049984 */ /* 0x000e240000000800 */
[----:B0-----:R-:W-:-:S05]  /*0180*/  @!P1 IADD3 R4, PT, PT, R9, R4, RZ ;  /* 0x0000000409049210 */ /* 0x001fca0007ffe0ff */
[----:B------:R-:W-:Y:S01]  /*0190*/  @!P1 STS [R3], R4 ;  /* 0x0000000403009388 */ /* 0x000fe20000000800 */
[----:B------:R-:W-:Y:S01]  /*01a0*/  BAR.SYNC.DEFER_BLOCKING 0x0 ;  /* 0x0000000000007b1d */ /* 0x000fe20000010000 */
[----:B------:R-:W-:-:S05]  /*01b0*/  ISETP.GT.U32.AND P1, PT, R2, 0x1f, PT ;  /* 0x0000001f0200780c */ /* 0x000fca0003f24070 */
        /* <DEDUP_REMOVED lines=30> */
[----:B------:R0:W-:Y:S01]  /*03a0*/  STS [R3], R6 ;  /* 0x0000000603007388 */ /* 0x0001e20000000800 */
[----:B------:R-:W-:Y:S05]  /*03b0*/  @P0 EXIT ;  /* 0x000000000000094d */ /* 0x000fea0003800000 */
[----:B------:R-:W1:Y:S01]  /*03c0*/  LDS R5, [UR4] ;  /* 0x00000004ff057984 */ /* 0x000e620008000800 */
[----:B0-----:R-:W0:Y:S02]  /*03d0*/  LDC.64 R2, c[0x0][0x388] ;  /* 0x0000e200ff027b82 */ /* 0x001e240000000a00 */
[----:B0-----:R-:W-:-:S05]  /*03e0*/  IMAD.WIDE.U32 R2, R0, 0x4, R2 ;  /* 0x0000000400027825 */ /* 0x001fca00078e0002 */
[----:B-1----:R-:W-:Y:S01]  /*03f0*/  STG.E desc[UR6][R2.64], R5 ;  /* 0x0000000502007986 */ /* 0x002fe2000c101906 */
[----:B------:R-:W-:Y:S05]  /*0400*/  EXIT ;  /* 0x000000000000794d */ /* 0x000fea0003800000 */
.L_x_1:
        /* <DEDUP_REMOVED lines=15> */
.L_x_34:


//--------------------- .text._Z7reduce5ILj512EEvPiS0_ --------------------------
	.section	.text._Z7reduce5ILj512EEvPiS0_,"ax",@progbits
	.align	128
        .global         _Z7reduce5ILj512EEvPiS0_
        .type           _Z7reduce5ILj512EEvPiS0_,@function
        .size           _Z7reduce5ILj512EEvPiS0_,(.L_x_35 - _Z7reduce5ILj512EEvPiS0_)
        .other          _Z7reduce5ILj512EEvPiS0_,@"STO_CUDA_ENTRY STV_DEFAULT"
_Z7reduce5ILj512EEvPiS0_:
.text._Z7reduce5ILj512EEvPiS0_:
        /* <DEDUP_REMOVED lines=25> */
[----:B------:R-:W-:Y:S01]  /*0190*/  @!P1 STS [R3], R4 ;  /* 0x0000000403009388 */ /* 0x000fe20000000800 */
[----:B------:R-:W-:Y:S01]  /*01a0*/  BAR.SYNC.DEFER_BLOCKING 0x0 ;  /* 0x0000000000007b1d */ /* 0x000fe20000010000 */
[----:B------:R-:W-:-:S05]  /*01b0*/  ISETP.GT.U32.AND P1, PT, R2, 0x3f, PT ;  /* 0x0000003f0200780c */ /* 0x000fca0003f24070 */
        /* <DEDUP_REMOVED lines=22> */
[----:B0-----:R-:W0:Y:S02]  /*0320*/  LDS R8, [R3] ;  /* 0x0000000003087984 */ /* 0x001e240000000800 */
        /* <DEDUP_REMOVED lines=20> */
.L_x_2:
        /* <DEDUP_REMOVED lines=9> */
.L_x_35:


//--------------------- .text._Z7reduce6ILi128EEvPiS0_j --------------------------
	.section	.text._Z7reduce6ILi128EEvPiS0_j,"ax",@progbits
	.align	128
        .global         _Z7reduce6ILi128EEvPiS0_j
        .type           _Z7reduce6ILi128EEvPiS0_j,@function
        .size           _Z7reduce6ILi128EEvPiS0_j,(.L_x_36 - _Z7reduce6ILi128EEvPiS0_j)
        .other          _Z7reduce6ILi128EEvPiS0_j,@"STO_CUDA_ENTRY STV_DEFAULT"
_Z7reduce6ILi128EEvPiS0_j:
.text._Z7reduce6ILi128EEvPiS0_j:
[----:B------:R-:W-:Y:S01]  /*0000*/  LDC R1, c[0x0][0x37c] ;  /* 0x0000df00ff017b82 */ /* 0x000fe20000000800 */
[----:B------:R-:W0:Y:S07]  /*0010*/  S2R R3, SR_TID.X ;  /* 0x0000000000037919 */ /* 0x000e2e0000002100 */
[----:B------:R-:W1:Y:S01]  /*0020*/  S2UR UR5, SR_CgaCtaId ;  /* 0x00000000000579c3 */ /* 0x000e620000008800 */
[----:B------:R-:W-:Y:S01]  /*0030*/  UMOV UR4, 0x400 ;  /* 0x0000040000047882 */ /* 0x000fe20000000000 */
[----:B------:R-:W2:Y:S01]  /*0040*/  LDCU UR8, c[0x0][0x390] ;  /* 0x00007200ff0877ac */ /* 0x000ea20008000800 */
[----:B------:R-:W3:Y:S01]  /*0050*/  S2R R0, SR_CTAID.X ;  /* 0x0000000000007919 */ /* 0x000ee20000002500 */
[----:B------:R-:W-:Y:S01]  /*0060*/  BSSY.RECONVERGENT B0, `(.L_x_3) ;  /* 0x000001a000007945 */ /* 0x000fe20003800200 */
[----:B------:R-:W4:Y:S01]  /*0070*/  LDCU.64 UR6, c[0x0][0x358] ;  /* 0x00006b00ff0677ac */ /* 0x000f220008000a00 */
[----:B-1----:R-:W-:-:S06]  /*0080*/  ULEA UR4, UR5, UR4, 0x18 ;  /* 0x0000000405047291 */ /* 0x002fcc000f8ec0ff */
[----:B0-----:R-:W-:Y:S01]  /*0090*/  LEA R2, R3, UR4, 0x2 ;  /* 0x0000000403027c11 */ /* 0x001fe2000f8e10ff */
[----:B---3--:R-:W-:-:S04]  /*00a0*/  IMAD R4, R0, 0x100, R3 ;  /* 0x0000010000047824 */ /* 0x008fc800078e0203 */
[----:B------:R0:W-:Y:S01]  /*00b0*/  STS [R2], RZ ;  /* 0x000000ff02007388 */ /* 0x0001e20000000800 */
[----:B--2---:R-:W-:-:S13]  /*00c0*/  ISETP.GE.U32.AND P0, PT, R4, UR8, PT ;  /* 0x0000000804007c0c */ /* 0x004fda000bf06070 */
[----:B0---4-:R-:W-:Y:S05]  /*00d0*/  @P0 BRA `(.L_x_4) ;  /* 0x0000000000480947 */ /* 0x011fea0003800000 */
[----:B------:R-:W0:Y:S01]  /*00e0*/  LDCU UR5, c[0x0][0x370] ;  /* 0x00006e00ff0577ac */ /* 0x000e220008000800 */
[----:B------:R-:W0:Y:S01]  /*00f0*/  LDC R10, c[0x0][0x360] ;  /* 0x0000d800ff0a7b82 */ /* 0x000e220000000800 */
[----:B------:R-:W-:Y:S01]  /*0100*/  HFMA2 R13, -RZ, RZ, 0, 0 ;  /* 0x00000000ff0d7431 */ /* 0x000fe200000001ff */
[----:B------:R-:W-:Y:S01]  /*0110*/  BSSY.RECONVERGENT B1, `(.L_x_5) ;  /* 0x000000d000017945 */ /* 0x000fe20003800200 */
[----:B------:R-:W-:-:S05]  /*0120*/  IMAD.MOV.U32 R11, RZ, RZ, R4 ;  /* 0x000000ffff0b7224 */ /* 0x000fca00078e0004 */
[----:B------:R-:W1:Y:S01]  /*0130*/  LDC.64 R8, c[0x0][0x380] ;  /* 0x0000e000ff087b82 */ /* 0x000e620000000a00 */
[----:B0-----:R-:W-:-:S07]  /*0140*/  IMAD R10, R10, UR5, RZ ;  /* 0x000000050a0a7c24 */ /* 0x001fce000f8e02ff */
.L_x_6:
[C---:B------:R-:W-:Y:S02]  /*0150*/  VIADD R7, R11.reuse, 0x80 ;  /* 0x000000800b077836 */ /* 0x040fe40000000000 */
[----:B-1----:R-:W-:-:S04]  /*0160*/  IMAD.WIDE.U32 R4, R11, 0x4, R8 ;  /* 0x000000040b047825 */ /* 0x002fc800078e0008 */
[----:B------:R-:W-:Y:S02]  /*0170*/  IMAD.WIDE.U32 R6, R7, 0x4, R8 ;  /* 0x0000000407067825 */ /* 0x000fe400078e0008 */
[----:B------:R-:W2:Y:S04]  /*0180*/  LDG.E R4, desc[UR6][R4.64] ;  /* 0x0000000604047981 */ /* 0x000ea8000c1e1900 */
[----:B------:R-:W2:Y:S01]  /*0190*/  LDG.E R6, desc[UR6][R6.64] ;  /* 0x0000000606067981 */ /* 0x000ea2000c1e1900 */
[----:B------:R-:W-:-:S04]  /*01a0*/  LEA R11, R10, R11, 0x1 ;  /* 0x0000000b0a0b7211 */ /* 0x000fc800078e08ff */
[----:B------:R-:W-:Y:S02]  /*01b0*/  ISETP.GE.U32.AND P0, PT, R11, UR8, PT ;  /* 0x000000080b007c0c */ /* 0x000fe4000bf06070 */
[----:B--2---:R-:W-:-:S11]  /*01c0*/  IADD3 R13, PT, PT, R13, R6, R4 ;  /* 0x000000060d0d7210 */ /* 0x004fd60007ffe004 */
[----:B------:R-:W-:Y:S05]  /*01d0*/  @!P0 BRA `(.L_x_6) ;  /* 0xfffffffc00dc8947 */ /* 0x000fea000383ffff */
[----:B------:R-:W-:Y:S05]  /*01e0*/  BSYNC.RECONVERGENT B1 ;  /* 0x0000000000017941 */ /* 0x000fea0003800200 */
.L_x_5:
[----:B------:R0:W-:Y:S02]  /*01f0*/  STS [R2], R13 ;  /* 0x0000000d02007388 */ /* 0x0001e40000000800 */
.L_x_4:
[----:B------:R-:W-:Y:S05]  /*0200*/  BSYNC.RECONVERGENT B0 ;  /* 0x0000000000007941 */ /* 0x000fea0003800200 */
.L_x_3:
[----:B------:R-:W-:Y:S01]  /*0210*/  BAR.SYNC.DEFER_BLOCKING 0x0 ;  /* 0x0000000000007b1d */ /* 0x000fe20000010000 */
[C---:B------:R-:W-:Y:S02]  /*0220*/  ISETP.GT.U32.AND P0, PT, R3.reuse, 0x3f, PT ;  /* 0x0000003f0300780c */ /* 0x040fe40003f04070 */
[----:B------:R-:W-:-:S11]  /*0230*/  ISETP.GT.U32.AND P1, PT, R3, 0x1f, PT ;  /* 0x0000001f0300780c */ /* 0x000fd60003f24070 */
[----:B------:R-:W-:Y:S04]  /*0240*/  @!P0 LDS R4, [R2+0x100] ;  /* 0x0001000002048984 */ /* 0x000fe80000000800 */
[----:B------:R-:W1:Y:S02]  /*0250*/  @!P0 LDS R5, [R2] ;  /* 0x0000000002058984 */ /* 0x000e640000000800 */
[----:B-1----:R-:W-:-:S05]  /*0260*/  @!P0 IMAD.IADD R5, R4, 0x1, R5 ;  /* 0x0000000104058824 */ /* 0x002fca00078e0205 */
[----:B------:R1:W-:Y:S01]  /*0270*/  @!P0 STS [R2], R5 ;  /* 0x0000000502008388 */ /* 0x0003e20000000800 */
[----:B------:R-:W-:Y:S06]  /*0280*/  BAR.SYNC.DEFER_BLOCKING 0x0 ;  /* 0x0000000000007b1d */ /* 0x000fec0000010000 */
[----:B------:R-:W-:Y:S05]  /*0290*/  @P1 EXIT ;  /* 0x000000000000194d */ /* 0x000fea0003800000 */
[----:B------:R-:W-:Y:S01]  /*02a0*/  LDS R4, [R2+0x80] ;  /* 0x0000800002047984 */ /* 0x000fe20000000800 */
[----:B------:R-:W-:-:S03]  /*02b0*/  ISETP.NE.AND P0, PT, R3, RZ, PT ;  /* 0x000000ff0300720c */ /* 0x000fc60003f05270 */
[----:B-1----:R-:W1:Y:S02]  /*02c0*/  LDS R5, [R2] ;  /* 0x0000000002057984 */ /* 0x002e640000000800 */
        /* <DEDUP_REMOVED lines=21> */
[----:B------:R1:W-:Y:S01]  /*0420*/  STS [R2], R7 ;  /* 0x0000000702007388 */ /* 0x0003e20000000800 */
[----:B------:R-:W-:Y:S05]  /*0430*/  @P0 EXIT ;  /* 0x000000000000094d */ /* 0x000fea0003800000 */
[----:B------:R-:W2:Y:S01]  /*0440*/  LDS R5, [UR4] ;  /* 0x00000004ff057984 */ /* 0x000ea20008000800 */
[----:B01----:R-:W0:Y:S02]  /*0450*/  LDC.64 R2, c[0x0][0x388] ;  /* 0x0000e200ff027b82 */ /* 0x003e240000000a00 */
[----:B0-----:R-:W-:-:S05]  /*0460*/  IMAD.WIDE.U32 R2, R0, 0x4, R2 ;  /* 0x0000000400027825 */ /* 0x001fca00078e0002 */
[----:B--2---:R-:W-:Y:S01]  /*0470*/  STG.E desc[UR6][R2.64], R5 ;  /* 0x0000000502007986 */ /* 0x004fe2000c101906 */
[----:B------:R-:W-:Y:S05]  /*0480*/  EXIT ;  /* 0x000000000000794d */ /* 0x000fea0003800000 */
.L_x_7:
        /* <DEDUP_REMOVED lines=15> */
.L_x_36:


//--------------------- .text._Z7reduce6ILi256EEvPiS0_j --------------------------
	.section	.text._Z7reduce6ILi256EEvPiS0_j,"ax",@progbits
	.align	128
        .global         _Z7reduce6ILi256EEvPiS0_j
        .type           _Z7reduce6ILi256EEvPiS0_j,@function
        .size           _Z7reduce6ILi256EEvPiS0_j,(.L_x_37 - _Z7reduce6ILi256EEvPiS0_j)
        .other          _Z7reduce6ILi256EEvPiS0_j,@"STO_CUDA_ENTRY STV_DEFAULT"
_Z7reduce6ILi256EEvPiS0_j:
.text._Z7reduce6ILi256EEvPiS0_j:
        /* <DEDUP_REMOVED lines=21> */
.L_x_11:
        /* <DEDUP_REMOVED lines=10> */
.L_x_10:
[----:B------:R0:W-:Y:S02]  /*01f0*/  STS [R2], R13 ;  /* 0x0000000d02007388 */ /* 0x0001e40000000800 */
.L_x_9:
[----:B------:R-:W-:Y:S05]  /*0200*/  BSYNC.RECONVERGENT B0 ;  /* 0x0000000000007941 */ /* 0x000fea0003800200 */
.L_x_8:
[----:B------:R-:W-:Y:S01]  /*0210*/  BAR.SYNC.DEFER_BLOCKING 0x0 ;  /* 0x0000000000007b1d */ /* 0x000fe20000010000 */
[C---:B------:R-:W-:Y:S02]  /*0220*/  ISETP.GT.U32.AND P1, PT, R3.reuse, 0x7f, PT ;  /* 0x0000007f0300780c */ /* 0x040fe40003f24070 */
[----:B------:R-:W-:-:S11]  /*0230*/  ISETP.GT.U32.AND P0, PT, R3, 0x3f, PT ;  /* 0x0000003f0300780c */ /* 0x000fd60003f04070 */
[----:B------:R-:W-:Y:S04]  /*0240*/  @!P1 LDS R4, [R2+0x200] ;  /* 0x0002000002049984 */ /* 0x000fe80000000800 */
[----:B------:R-:W1:Y:S02]  /*0250*/  @!P1 LDS R5, [R2] ;  /* 0x0000000002059984 */ /* 0x000e640000000800 */
[----:B-1----:R-:W-:-:S05]  /*0260*/  @!P1 IMAD.IADD R5, R4, 0x1, R5 ;  /* 0x0000000104059824 */ /* 0x002fca00078e0205 */
[----:B------:R-:W-:Y:S01]  /*0270*/  @!P1 STS [R2], R5 ;  /* 0x0000000502009388 */ /* 0x000fe20000000800 */
[----:B------:R-:W-:Y:S01]  /*0280*/  BAR.SYNC.DEFER_BLOCKING 0x0 ;  /* 0x0000000000007b1d */ /* 0x000fe20000010000 */
[----:B------:R-:W-:-:S05]  /*0290*/  ISETP.GT.U32.AND P1, PT, R3, 0x1f, PT ;  /* 0x0000001f0300780c */ /* 0x000fca0003f24070 */
[----:B------:R-:W-:Y:S04]  /*02a0*/  @!P0 LDS R4, [R2+0x100] ;  /* 0x0001000002048984 */ /* 0x000fe80000000800 */
[----:B------:R-:W1:Y:S02]  /*02b0*/  @!P0 LDS R7, [R2] ;  /* 0x0000000002078984 */ /* 0x000e640000000800 */
[----:B-1----:R-:W-:-:S05]  /*02c0*/  @!P0 IADD3 R7, PT, PT, R4, R7, RZ ;  /* 0x0000000704078210 */ /* 0x002fca0007ffe0ff */
[----:B------:R1:W-:Y:S01]  /*02d0*/  @!P0 STS [R2], R7 ;  /* 0x0000000702008388 */ /* 0x0003e20000000800 */
[----:B------:R-:W-:Y:S06]  /*02e0*/  BAR.SYNC.DEFER_BLOCKING 0x0 ;  /* 0x0000000000007b1d */ /* 0x000fec0000010000 */
[----:B------:R-:W-:Y:S05]  /*02f0*/  @P1 EXIT ;  /* 0x000000000000194d */ /* 0x000fea0003800000 */
[----:B------:R-:W-:Y:S01]  /*0300*/  LDS R4, [R2+0x80] ;  /* 0x0000800002047984 */ /* 0x000fe20000000800 */
[----:B------:R-:W-:-:S03]  /*0310*/  ISETP.NE.AND P0, PT, R3, RZ, PT ;  /* 0x000000ff0300720c */ /* 0x000fc60003f05270 */
[----:B------:R-:W2:Y:S02]  /*0320*/  LDS R5, [R2] ;  /* 0x0000000002057984 */ /* 0x000ea40000000800 */
[----:B--2---:R-:W-:-:S05]  /*0330*/  IMAD.IADD R5, R4, 0x1, R5 ;  /* 0x0000000104057824 */ /* 0x004fca00078e0205 */
[----:B------:R-:W-:Y:S04]  /*0340*/  STS [R2], R5 ;  /* 0x0000000502007388 */ /* 0x000fe80000000800 */
[----:B------:R-:W-:Y:S04]  /*0350*/  LDS R4, [R2+0x40] ;  /* 0x0000400002047984 */ /* 0x000fe80000000800 */
        /* <DEDUP_REMOVED lines=18> */
[----:B------:R1:W-:Y:S01]  /*0480*/  STS [R2], R7 ;  /* 0x0000000702007388 */ /* 0x0003e20000000800 */
[----:B------:R-:W-:Y:S05]  /*0490*/  @P0 EXIT ;  /* 0x000000000000094d */ /* 0x000fea0003800000 */
[----:B------:R-:W2:Y:S01]  /*04a0*/  LDS R5, [UR4] ;  /* 0x00000004ff057984 */ /* 0x000ea20008000800 */
[----:B01----:R-:W0:Y:S02]  /*04b0*/  LDC.64 R2, c[0x0][0x388] ;  /* 0x0000e200ff027b82 */ /* 0x003e240000000a00 */
[----:B0-----:R-:W-:-:S05]  /*04c0*/  IMAD.WIDE.U32 R2, R0, 0x4, R2 ;  /* 0x0000000400027825 */ /* 0x001fca00078e0002 */
[----:B--2---:R-:W-:Y:S01]  /*04d0*/  STG.E desc[UR6][R2.64], R5 ;  /* 0x0000000502007986 */ /* 0x004fe2000c101906 */
[----:B------:R-:W-:Y:S05]  /*04e0*/  EXIT ;  /* 0x000000000000794d */ /* 0x000fea0003800000 */
.L_x_12:
        /* <DEDUP_REMOVED lines=9> */
.L_x_37:


//--------------------- .text._Z7reduce6ILi512EEvPiS0_j --------------------------
	.section	.text._Z7reduce6ILi512EEvPiS0_j,"ax",@progbits
	.align	128
        .global         _Z7reduce6ILi512EEvPiS0_j
        .type           _Z7reduce6ILi512EEvPiS0_j,@function
        .size           _Z7reduce6ILi512EEvPiS0_j,(.L_x_38 - _Z7reduce6ILi512EEvPiS0_j)
        .other          _Z7reduce6ILi512EEvPiS0_j,@"STO_CUDA_ENTRY STV_DEFAULT"
_Z7reduce6ILi512EEvPiS0_j:
.text._Z7reduce6ILi512EEvPiS0_j:
        /* <DEDUP_REMOVED lines=10> */
[----:B---3--:R-:W-:-:S04]  /*00a0*/  IMAD.SHL.U32 R4, R0, 0x400, RZ ;  /* 0x0000040000047824 */ /* 0x008fc800078e00ff */
[----:B------:R0:W-:Y:S01]  /*00b0*/  STS [R2], RZ ;  /* 0x000000ff02007388 */ /* 0x0001e20000000800 */
[----:B------:R-:W-:-:S04]  /*00c0*/  LOP3.LUT R4, R4, R3, RZ, 0xfc, !PT ;  /* 0x0000000304047212 */ /* 0x000fc800078efcff */
        /* <DEDUP_REMOVED lines=9> */
.L_x_16:
[C---:B------:R-:W-:Y:S02]  /*0160*/  VIADD R7, R11.reuse, 0x200 ;  /* 0x000002000b077836 */ /* 0x040fe40000000000 */
[----:B-1----:R-:W-:-:S04]  /*0170*/  IMAD.WIDE.U32 R4, R11, 0x4, R8 ;  /* 0x000000040b047825 */ /* 0x002fc800078e0008 */
[----:B------:R-:W-:Y:S02]  /*0180*/  IMAD.WIDE.U32 R6, R7, 0x4, R8 ;  /* 0x0000000407067825 */ /* 0x000fe400078e0008 */
[----:B------:R-:W2:Y:S04]  /*0190*/  LDG.E R4, desc[UR6][R4.64] ;  /* 0x0000000604047981 */ /* 0x000ea8000c1e1900 */
[----:B------:R-:W2:Y:S01]  /*01a0*/  LDG.E R6, desc[UR6][R6.64] ;  /* 0x0000000606067981 */ /* 0x000ea2000c1e1900 */
[----:B------:R-:W-:-:S05]  /*01b0*/  IMAD R11, R10, 0x2, R11 ;  /* 0x000000020a0b7824 */ /* 0x000fca00078e020b */
[----:B------:R-:W-:Y:S02]  /*01c0*/  ISETP.GE.U32.AND P0, PT, R11, UR8, PT ;  /* 0x000000080b007c0c */ /* 0x000fe4000bf06070 */
[----:B--2---:R-:W-:-:S11]  /*01d0*/  IADD3 R13, PT, PT, R13, R6, R4 ;  /* 0x000000060d0d7210 */ /* 0x004fd60007ffe004 */
[----:B------:R-:W-:Y:S05]  /*01e0*/  @!P0 BRA `(.L_x_16) ;  /* 0xfffffffc00dc8947 */ /* 0x000fea000383ffff */
[----:B------:R-:W-:Y:S05]  /*01f0*/  BSYNC.RECONVERGENT B1 ;  /* 0x0000000000017941 */ /* 0x000fea0003800200 */
.L_x_15:
[----:B------:R0:W-:Y:S02]  /*0200*/  STS [R2], R13 ;  /* 0x0000000d02007388 */ /* 0x0001e40000000800 */
.L_x_14:
[----:B------:R-:W-:Y:S05]  /*0210*/  BSYNC.RECONVERGENT B0 ;  /* 0x0000000000007941 */ /* 0x000fea0003800200 */
.L_x_13:
[----:B------:R-:W-:Y:S01]  /*0220*/  BAR.SYNC.DEFER_BLOCKING 0x0 ;  /* 0x0000000000007b1d */ /* 0x000fe20000010000 */
[C---:B------:R-:W-:Y:S02]  /*0230*/  ISETP.GT.U32.AND P1, PT, R3.reuse, 0xff, PT ;  /* 0x000000ff0300780c */ /* 0x040fe40003f24070 */
[----:B------:R-:W-:-:S11]  /*0240*/  ISETP.GT.U32.AND P0, PT, R3, 0x7f, PT ;  /* 0x0000007f0300780c */ /* 0x000fd60003f04070 */
[----:B------:R-:W-:Y:S04]  /*0250*/  @!P1 LDS R4, [R2+0x400] ;  /* 0x0004000002049984 */ /* 0x000fe80000000800 */
[----:B------:R-:W1:Y:S02]  /*0260*/  @!P1 LDS R5, [R2] ;  /* 0x0000000002059984 */ /* 0x000e640000000800 */
[----:B-1----:R-:W-:-:S05]  /*0270*/  @!P1 IADD3 R5, PT, PT, R4, R5, RZ ;  /* 0x0000000504059210 */ /* 0x002fca0007ffe0ff */
[----:B------:R-:W-:Y:S01]  /*0280*/  @!P1 STS [R2], R5 ;  /* 0x0000000502009388 */ /* 0x000fe20000000800 */
[----:B------:R-:W-:Y:S01]  /*0290*/  BAR.SYNC.DEFER_BLOCKING 0x0 ;  /* 0x0000000000007b1d */ /* 0x000fe20000010000 */
[----:B------:R-:W-:-:S05]  /*02a0*/  ISETP.GT.U32.AND P1, PT, R3, 0x3f, PT ;  /* 0x0000003f0300780c */ /* 0x000fca0003f24070 */
        /* <DEDUP_REMOVED lines=14> */
[----:B------:R-:W2:Y:S02]  /*0390*/  LDS R5, [R2] ;  /* 0x0000000002057984 */ /* 0x000ea40000000800 */
[----:B--2---:R-:W-:-:S05]  /*03a0*/  IADD3 R5, PT, PT, R4, R5, RZ ;  /* 0x0000000504057210 */ /* 0x004fca0007ffe0ff */
[----:B------:R-:W-:Y:S04]  /*03b0*/  STS [R2], R5 ;  /* 0x0000000502007388 */ /* 0x000fe80000000800 */
[----:B------:R-:W-:Y:S04]  /*03c0*/  LDS R4, [R2+0x40] ;  /* 0x0000400002047984 */ /* 0x000fe80000000800 */
[----:B------:R-:W2:Y:S02]  /*03d0*/  LDS R7, [R2] ;  /* 0x0000000002077984 */ /* 0x000ea40000000800 */
[----:B--2---:R-:W-:-:S05]  /*03e0*/  IMAD.IADD R7, R4, 0x1, R7 ;  /* 0x0000000104077824 */ /* 0x004fca00078e0207 */
[----:B------:R-:W-:Y:S04]  /*03f0*/  STS [R2], R7 ;  /* 0x0000000702007388 */ /* 0x000fe80000000800 */
[----:B------:R-:W-:Y:S04]  /*0400*/  LDS R4, [R2+0x20] ;  /* 0x0000200002047984 */ /* 0x000fe80000000800 */
[----:B-1----:R-:W1:Y:S02]  /*0410*/  LDS R9, [R2] ;  /* 0x0000000002097984 */ /* 0x002e640000000800 */
        /* <DEDUP_REMOVED lines=20> */
.L_x_17:
        /* <DEDUP_REMOVED lines=10> */
.L_x_38:


//--------------------- .text._Z7reduce4PiS_      --------------------------
	.section	.text._Z7reduce4PiS_,"ax",@progbits
	.align	128
        .global         _Z7reduce4PiS_
        .type           _Z7reduce4PiS_,@function
        .size           _Z7reduce4PiS_,(.L_x_39 - _Z7reduce4PiS_)
        .other          _Z7reduce4PiS_,@"STO_CUDA_ENTRY STV_DEFAULT"
_Z7reduce4PiS_:
.text._Z7reduce4PiS_:
        /* <DEDUP_REMOVED lines=15> */
[----:B------:R-:W-:Y:S01]  /*00f0*/  UISETP.GE.U32.AND UP0, UPT, UR8, 0x42, UPT ;  /* 0x000000420800788c */ /* 0x000fe2000bf06070 */
[----:B------:R-:W-:Y:S01]  /*0100*/  ISETP.GT.U32.AND P0, PT, R2, 0x1f, PT ;  /* 0x0000001f0200780c */ /* 0x000fe20003f04070 */
[----:B0-----:R-:W-:-:S06]  /*0110*/  ULEA UR4, UR5, UR4, 0x18 ;  /* 0x0000000405047291 */ /* 0x001fcc000f8ec0ff */
[----:B------:R-:W-:Y:S01]  /*0120*/  LEA R3, R2, UR4, 0x2 ;  /* 0x0000000402037c11 */ /* 0x000fe2000f8e10ff */
[----:B--2---:R-:W-:-:S05]  /*0130*/  IMAD.IADD R8, R4, 0x1, R7 ;  /* 0x0000000104087824 */ /* 0x004fca00078e0207 */
[----:B------:R0:W-:Y:S01]  /*0140*/  STS [R3], R8 ;  /* 0x0000000803007388 */ /* 0x0001e20000000800 */
[----:B------:R-:W-:Y:S06]  /*0150*/  BAR.SYNC.DEFER_BLOCKING 0x0 ;  /* 0x0000000000007b1d */ /* 0x000fec0000010000 */
[----:B------:R-:W-:Y:S05]  /*0160*/  BRA.U !UP0, `(.L_x_18) ;  /* 0x0000000108307547 */ /* 0x000fea000b800000 */
[----:B------:R-:W-:-:S07]  /*0170*/  MOV R4, UR8 ;  /* 0x0000000800047c02 */ /* 0x000fce0008000f00 */
.L_x_19:
[----:B------:R-:W-:-:S04]  /*0180*/  SHF.R.U32.HI R7, RZ, 0x1, R4 ;  /* 0x00000001ff077819 */ /* 0x000fc80000011604 */
[----:B------:R-:W-:-:S13]  /*0190*/  ISETP.GE.U32.AND P1, PT, R2, R7, PT ;  /* 0x000000070200720c */ /* 0x000fda0003f26070 */
[----:B------:R-:W-:Y:S01]  /*01a0*/  @!P1 IMAD R5, R7, 0x4, R3 ;  /* 0x0000000407059824 */ /* 0x000fe200078e0203 */
[----:B------:R-:W-:Y:S05]  /*01b0*/  @!P1 LDS R6, [R3] ;  /* 0x0000000003069984 */ /* 0x000fea0000000800 */
[----:B------:R-:W1:Y:S02]  /*01c0*/  @!P1 LDS R5, [R5] ;  /* 0x0000000005059984 */ /* 0x000e640000000800 */
[----:B-1----:R-:W-:-:S05]  /*01d0*/  @!P1 IADD3 R6, PT, PT, R5, R6, RZ ;  /* 0x0000000605069210 */ /* 0x002fca0007ffe0ff */
[----:B------:R1:W-:Y:S01]  /*01e0*/  @!P1 STS [R3], R6 ;  /* 0x0000000603009388 */ /* 0x0003e20000000800 */
[----:B------:R-:W-:Y:S01]  /*01f0*/  BAR.SYNC.DEFER_BLOCKING 0x0 ;  /* 0x0000000000007b1d */ /* 0x000fe20000010000 */
[----:B------:R-:W-:Y:S01]  /*0200*/  ISETP.GT.U32.AND P1, PT, R4, 0x83, PT ;  /* 0x000000830400780c */ /* 0x000fe20003f24070 */
[----:B------:R-:W-:-:S12]  /*0210*/  IMAD.MOV.U32 R4, RZ, RZ, R7 ;  /* 0x000000ffff047224 */ /* 0x000fd800078e0007 */
[----:B-1----:R-:W-:Y:S05]  /*0220*/  @P1 BRA `(.L_x_19) ;  /* 0xfffffffc00d41947 */ /* 0x002fea000383ffff */
.L_x_18:
        /* <DEDUP_REMOVED lines=27> */
[----:B------:R-:W1:Y:S01]  /*03e0*/  S2UR UR5, SR_CgaCtaId ;  /* 0x00000000000579c3 */ /* 0x000e620000008800 */
[----:B------:R-:W-:-:S07]  /*03f0*/  UMOV UR4, 0x400 ;  /* 0x0000040000047882 */ /* 0x000fce0000000000 */
[----:B0-----:R-:W0:Y:S01]  /*0400*/  LDC.64 R2, c[0x0][0x388] ;  /* 0x0000e200ff027b82 */ /* 0x001e220000000a00 */
[----:B-1----:R-:W-:Y:S01]  /*0410*/  ULEA UR4, UR5, UR4, 0x18 ;  /* 0x0000000405047291 */ /* 0x002fe2000f8ec0ff */
[----:B0-----:R-:W-:-:S08]  /*0420*/  IMAD.WIDE.U32 R2, R0, 0x4, R2 ;  /* 0x0000000400027825 */ /* 0x001fd000078e0002 */
[----:B------:R-:W0:Y:S04]  /*0430*/  LDS R5, [UR4] ;  /* 0x00000004ff057984 */ /* 0x000e280008000800 */
[----:B0-----:R-:W-:Y:S01]  /*0440*/  STG.E desc[UR6][R2.64], R5 ;  /* 0x0000000502007986 */ /* 0x001fe2000c101906 */
[----:B------:R-:W-:Y:S05]  /*0450*/  EXIT ;  /* 0x000000000000794d */ /* 0x000fea0003800000 */
.L_x_20:
        /* <DEDUP_REMOVED lines=10> */
.L_x_39:


//--------------------- .text._Z7reduce3PiS_      --------------------------
	.section	.text._Z7reduce3PiS_,"ax",@progbits
	.align	128
        .global         _Z7reduce3PiS_
        .type           _Z7reduce3PiS_,@function
        .size           _Z7reduce3PiS_,(.L_x_40 - _Z7reduce3PiS_)
        .other          _Z7reduce3PiS_,@"STO_CUDA_ENTRY STV_DEFAULT"
_Z7reduce3PiS_:
.text._Z7reduce3PiS_:
[----:B------:R-:W-:Y:S01]  /*0000*/  LDC R1, c[0x0][0x37c] ;  /* 0x0000df00ff017b82 */ /* 0x000fe20000000800 */
[----:B------:R-:W0:Y:S01]  /*0010*/  S2R R11, SR_CTAID.X ;  /* 0x00000000000b7919 */ /* 0x000e220000002500 */
[----:B------:R-:W0:Y:S06]  /*0020*/  LDCU UR8, c[0x0][0x360] ;  /* 0x00006c00ff0877ac */ /* 0x000e2c0008000800 */
[----:B------:R-:W1:Y:S01]  /*0030*/  LDC.64 R4, c[0x0][0x380] ;  /* 0x0000e000ff047b82 */ /* 0x000e620000000a00 */
[----:B------:R-:W2:Y:S01]  /*0040*/  S2R R9, SR_TID.X ;  /* 0x0000000000097919 */ /* 0x000ea20000002100 */
[----:B------:R-:W3:Y:S01]  /*0050*/  LDCU.64 UR6, c[0x0][0x358] ;  /* 0x00006b00ff0677ac */ /* 0x000ee20008000a00 */
[----:B0-----:R-:W-:-:S04]  /*0060*/  IMAD R0, R11, UR8, RZ ;  /* 0x000000080b007c24 */ /* 0x001fc8000f8e02ff */
[----:B--2---:R-:W-:-:S05]  /*0070*/  IMAD R3, R0, 0x2, R9 ;  /* 0x0000000200037824 */ /* 0x004fca00078e0209 */
[C---:B------:R-:W-:Y:S01]  /*0080*/  IADD3 R7, PT, PT, R3.reuse, UR8, RZ ;  /* 0x0000000803077c10 */ /* 0x040fe2000fffe0ff */
[----:B-1----:R-:W-:-:S04]  /*0090*/  IMAD.WIDE.U32 R2, R3, 0x4, R4 ;  /* 0x0000000403027825 */ /* 0x002fc800078e0004 */
[----:B------:R-:W-:Y:S02]  /*00a0*/  IMAD.WIDE.U32 R4, R7, 0x4, R4 ;  /* 0x0000000407047825 */ /* 0x000fe400078e0004 */
[----:B---3--:R-:W2:Y:S04]  /*00b0*/  LDG.E R2, desc[UR6][R2.64] ;  /* 0x0000000602027981 */ /* 0x008ea8000c1e1900 */
[----:B------:R-:W2:Y:S01]  /*00c0*/  LDG.E R5, desc[UR6][R4.64] ;  /* 0x0000000604057981 */ /* 0x000ea2000c1e1900 */
[----:B------:R-:W0:Y:S01]  /*00d0*/  S2UR UR5, SR_CgaCtaId ;  /* 0x00000000000579c3 */ /* 0x000e220000008800 */
[----:B------:R-:W-:Y:S01]  /*00e0*/  UMOV UR4, 0x400 ;  /* 0x0000040000047882 */ /* 0x000fe20000000000 */
[----:B------:R-:W-:Y:S01]  /*00f0*/  UISETP.GE.U32.AND UP0, UPT, UR8, 0x2, UPT ;  /* 0x000000020800788c */ /* 0x000fe2000bf06070 */
[----:B------:R-:W-:Y:S01]  /*0100*/  ISETP.NE.AND P0, PT, R9, RZ, PT ;  /* 0x000000ff0900720c */ /* 0x000fe20003f05270 */
[----:B0-----:R-:W-:-:S06]  /*0110*/  ULEA UR4, UR5, UR4, 0x18 ;  /* 0x0000000405047291 */ /* 0x001fcc000f8ec0ff */
[----:B------:R-:W-:Y:S01]  /*0120*/  LEA R7, R9, UR4, 0x2 ;  /* 0x0000000409077c11 */ /* 0x000fe2000f8e10ff */
[----:B--2---:R-:W-:-:S05]  /*0130*/  IMAD.IADD R0, R2, 0x1, R5 ;  /* 0x0000000102007824 */ /* 0x004fca00078e0205 */
[----:B------:R0:W-:Y:S01]  /*0140*/  STS [R7], R0 ;  /* 0x0000000007007388 */ /* 0x0001e20000000800 */
[----:B------:R-:W-:Y:S06]  /*0150*/  BAR.SYNC.DEFER_BLOCKING 0x0 ;  /* 0x0000000000007b1d */ /* 0x000fec0000010000 */
[----:B------:R-:W-:Y:S05]  /*0160*/  BRA.U !UP0, `(.L_x_21) ;  /* 0x0000000108307547 */ /* 0x000fea000b800000 */
[----:B0-----:R-:W-:-:S07]  /*0170*/  MOV R0, UR8 ;  /* 0x0000000800007c02 */ /* 0x001fce0008000f00 */
.L_x_22:
[----:B------:R-:W-:-:S04]  /*0180*/  SHF.R.U32.HI R6, RZ, 0x1, R0 ;  /* 0x00000001ff067819 */ /* 0x000fc80000011600 */
[----:B------:R-:W-:-:S13]  /*0190*/  ISETP.GE.U32.AND P1, PT, R9, R6, PT ;  /* 0x000000060900720c */ /* 0x000fda0003f26070 */
[----:B------:R-:W-:Y:S01]  /*01a0*/  @!P1 IMAD R2, R6, 0x4, R7 ;  /* 0x0000000406029824 */ /* 0x000fe200078e0207 */
[----:B------:R-:W-:Y:S05]  /*01b0*/  @!P1 LDS R3, [R7] ;  /* 0x0000000007039984 */ /* 0x000fea0000000800 */
[----:B------:R-:W0:Y:S02]  /*01c0*/  @!P1 LDS R2, [R2] ;  /* 0x0000000002029984 */ /* 0x000e240000000800 */
[----:B0-----:R-:W-:-:S05]  /*01d0*/  @!P1 IADD3 R4, PT, PT, R2, R3, RZ ;  /* 0x0000000302049210 */ /* 0x001fca0007ffe0ff */
[----:B------:R1:W-:Y:S01]  /*01e0*/  @!P1 STS [R7], R4 ;  /* 0x0000000407009388 */ /* 0x0003e20000000800 */
[----:B------:R-:W-:Y:S01]  /*01f0*/  BAR.SYNC.DEFER_BLOCKING 0x0 ;  /* 0x0000000000007b1d */ /* 0x000fe20000010000 */
[----:B------:R-:W-:Y:S01]  /*0200*/  ISETP.GT.U32.AND P1, PT, R0, 0x3, PT ;  /* 0x000000030000780c */ /* 0x000fe20003f24070 */
[----:B------:R-:W-:-:S12]  /*0210*/  IMAD.MOV.U32 R0, RZ, RZ, R6 ;  /* 0x000000ffff007224 */ /* 0x000fd800078e0006 */
[----:B-1----:R-:W-:Y:S05]  /*0220*/  @P1 BRA `(.L_x_22) ;  /* 0xfffffffc00d41947 */ /* 0x002fea000383ffff */
.L_x_21:
[----:B------:R-:W-:Y:S05]  /*0230*/  @P0 EXIT ;  /* 0x000000000000094d */ /* 0x000fea0003800000 */
[----:B------:R-:W1:Y:S01]  /*0240*/  S2UR UR5, SR_CgaCtaId ;  /* 0x00000000000579c3 */ /* 0x000e620000008800 */
[----:B------:R-:W-:-:S07]  /*0250*/  UMOV UR4, 0x400 ;  /* 0x0000040000047882 */ /* 0x000fce0000000000 */
[----:B------:R-:W2:Y:S01]  /*0260*/  LDC.64 R2, c[0x0][0x388] ;  /* 0x0000e200ff027b82 */ /* 0x000ea20000000a00 */
[----:B-1----:R-:W-:Y:S01]  /*0270*/  ULEA UR4, UR5, UR4, 0x18 ;  /* 0x0000000405047291 */ /* 0x002fe2000f8ec0ff */
[----:B--2---:R-:W-:-:S08]  /*0280*/  IMAD.WIDE.U32 R2, R11, 0x4, R2 ;  /* 0x000000040b027825 */ /* 0x004fd000078e0002 */
[----:B------:R-:W1:Y:S04]  /*0290*/  LDS R5, [UR4] ;  /* 0x00000004ff057984 */ /* 0x000e680008000800 */
[----:B-1----:R-:W-:Y:S01]  /*02a0*/  STG.E desc[UR6][R2.64], R5 ;  /* 0x0000000502007986 */ /* 0x002fe2000c101906 */
[----:B------:R-:W-:Y:S05]  /*02b0*/  EXIT ;  /* 0x000000000000794d */ /* 0x000fea0003800000 */
.L_x_23:
        /* <DEDUP_REMOVED lines=12> */
.L_x_40:


//--------------------- .text._Z7reduce2PiS_      --------------------------
	.section	.text._Z7reduce2PiS_,"ax",@progbits
	.align	128
        .global         _Z7reduce2PiS_
        .type           _Z7reduce2PiS_,@function
        .size           _Z7reduce2PiS_,(.L_x_41 - _Z7reduce2PiS_)
        .other          _Z7reduce2PiS_,@"STO_CUDA_ENTRY STV_DEFAULT"
_Z7reduce2PiS_:
.text._Z7reduce2PiS_:
[----:B------:R-:W-:Y:S01]  /*0000*/  LDC R1, c[0x0][0x37c] ;  /* 0x0000df00ff017b82 */ /* 0x000fe20000000800 */
[----:B------:R-:W0:Y:S07]  /*0010*/  S2R R6, SR_TID.X ;  /* 0x0000000000067919 */ /* 0x000e2e0000002100 */
[----:B------:R-:W1:Y:S01]  /*0020*/  LDC.64 R2, c[0x0][0x380] ;  /* 0x0000e000ff027b82 */ /* 0x000e620000000a00 */
[----:B------:R-:W0:Y:S01]  /*0030*/  LDCU UR8, c[0x0][0x360] ;  /* 0x00006c00ff0877ac */ /* 0x000e220008000800 */
[----:B------:R-:W0:Y:S01]  /*0040*/  S2R R7, SR_CTAID.X ;  /* 0x0000000000077919 */ /* 0x000e220000002500 */
[----:B------:R-:W2:Y:S01]  /*0050*/  LDCU.64 UR6, c[0x0][0x358] ;  /* 0x00006b00ff0677ac */ /* 0x000ea20008000a00 */
[----:B0-----:R-:W-:-:S04]  /*0060*/  IMAD R5, R7, UR8, R6 ;  /* 0x0000000807057c24 */ /* 0x001fc8000f8e0206 */
[----:B-1----:R-:W-:-:S06]  /*0070*/  IMAD.WIDE.U32 R2, R5, 0x4, R2 ;  /* 0x0000000405027825 */ /* 0x002fcc00078e0002 */
[----:B--2---:R-:W2:Y:S01]  /*0080*/  LDG.E R2, desc[UR6][R2.64] ;  /* 0x0000000602027981 */ /* 0x004ea2000c1e1900 */
[----:B------:R-:W0:Y:S01]  /*0090*/  S2UR UR5, SR_CgaCtaId ;  /* 0x00000000000579c3 */ /* 0x000e220000008800 */
[----:B------:R-:W-:Y:S01]  /*00a0*/  UMOV UR4, 0x400 ;  /* 0x0000040000047882 */ /* 0x000fe20000000000 */
[----:B------:R-:W-:Y:S01]  /*00b0*/  UISETP.GE.U32.AND UP0, UPT, UR8, 0x2, UPT ;  /* 0x000000020800788c */ /* 0x000fe2000bf06070 */
[----:B------:R-:W-:Y:S01]  /*00c0*/  ISETP.NE.AND P0, PT, R6, RZ, PT ;  /* 0x000000ff0600720c */ /* 0x000fe20003f05270 */
[----:B0-----:R-:W-:-:S06]  /*00d0*/  ULEA UR4, UR5, UR4, 0x18 ;  /* 0x0000000405047291 */ /* 0x001fcc000f8ec0ff */
[----:B------:R-:W-:-:S05]  /*00e0*/  LEA R5, R6, UR4, 0x2 ;  /* 0x0000000406057c11 */ /* 0x000fca000f8e10ff */
[----:B--2---:R0:W-:Y:S01]  /*00f0*/  STS [R5], R2 ;  /* 0x0000000205007388 */ /* 0x0041e20000000800 */
[----:B------:R-:W-:Y:S06]  /*0100*/  BAR.SYNC.DEFER_BLOCKING 0x0 ;  /* 0x0000000000007b1d */ /* 0x000fec0000010000 */
[----:B------:R-:W-:Y:S05]  /*0110*/  BRA.U !UP0, `(.L_x_24) ;  /* 0x0000000108307547 */ /* 0x000fea000b800000 */
[----:B------:R-:W-:-:S07]  /*0120*/  IMAD.U32 R0, RZ, RZ, UR8 ;  /* 0x00000008ff007e24 */ /* 0x000fce000f8e00ff */
.L_x_25:
[----:B------:R-:W-:-:S04]  /*0130*/  SHF.R.U32.HI R8, RZ, 0x1, R0 ;  /* 0x00000001ff087819 */ /* 0x000fc80000011600 */
[----:B------:R-:W-:-:S13]  /*0140*/  ISETP.GE.U32.AND P1, PT, R6, R8, PT ;  /* 0x000000080600720c */ /* 0x000fda0003f26070 */
[----:B0-----:R-:W-:Y:S01]  /*0150*/  @!P1 IMAD R2, R8, 0x4, R5 ;  /* 0x0000000408029824 */ /* 0x001fe200078e0205 */
        /* <DEDUP_REMOVED lines=8> */
.L_x_24:
        /* <DEDUP_REMOVED lines=9> */
.L_x_26:
        /* <DEDUP_REMOVED lines=9> */
.L_x_41:


//--------------------- .text._Z7reduce1PiS_      --------------------------
	.section	.text._Z7reduce1PiS_,"ax",@progbits
	.align	128
        .global         _Z7reduce1PiS_
        .type           _Z7reduce1PiS_,@function
        .size           _Z7reduce1PiS_,(.L_x_42 - _Z7reduce1PiS_)
        .other          _Z7reduce1PiS_,@"STO_CUDA_ENTRY STV_DEFAULT"
_Z7reduce1PiS_:
.text._Z7reduce1PiS_:
        /* <DEDUP_REMOVED lines=18> */
[----:B------:R-:W-:-:S05]  /*0120*/  UMOV UR5, 0x1 ;  /* 0x0000000100057882 */ /* 0x000fca0000000000 */
.L_x_28:
[----:B------:R-:W-:-:S04]  /*0130*/  USHF.L.U32 UR6, UR5, 0x1, URZ ;  /* 0x0000000105067899 */ /* 0x000fc800080006ff */
[----:B------:R-:W-:Y:S02]  /*0140*/  UISETP.GE.U32.AND UP0, UPT, UR6, UR7, UPT ;  /* 0x000000070600728c */ /* 0x000fe4000bf06070 */
[----:B01----:R-:W-:-:S04]  /*0150*/  IMAD R2, R4, UR6, RZ ;  /* 0x0000000604027c24 */ /* 0x003fc8000f8e02ff */
[----:B------:R-:W-:Y:S01]  /*0160*/  VIADD R0, R2, UR5 ;  /* 0x0000000502007c36 */ /* 0x000fe20008000000 */
[----:B------:R-:W-:-:S04]  /*0170*/  UMOV UR5, UR6 ;  /* 0x0000000600057c82 */ /* 0x000fc80008000000 */
[----:B------:R-:W-:-:S13]  /*0180*/  ISETP.GE.U32.AND P0, PT, R0, UR7, PT ;  /* 0x0000000700007c0c */ /* 0x000fda000bf06070 */
[----:B------:R-:W-:Y:S02]  /*0190*/  @!P0 LEA R0, R0, UR4, 0x2 ;  /* 0x0000000400008c11 */ /* 0x000fe4000f8e10ff */
[----:B------:R-:W-:-:S04]  /*01a0*/  @!P0 LEA R2, R2, UR4, 0x2 ;  /* 0x0000000402028c11 */ /* 0x000fc8000f8e10ff */
[----:B------:R-:W-:Y:S04]  /*01b0*/  @!P0 LDS R0, [R0] ;  /* 0x0000000000008984 */ /* 0x000fe80000000800 */
[----:B------:R-:W0:Y:S02]  /*01c0*/  @!P0 LDS R3, [R2] ;  /* 0x0000000002038984 */ /* 0x000e240000000800 */
[----:B0-----:R-:W-:-:S05]  /*01d0*/  @!P0 IADD3 R3, PT, PT, R0, R3, RZ ;  /* 0x0000000300038210 */ /* 0x001fca0007ffe0ff */
[----:B------:R1:W-:Y:S01]  /*01e0*/  @!P0 STS [R2], R3 ;  /* 0x0000000302008388 */ /* 0x0003e20000000800 */
[----:B------:R-:W-:Y:S06]  /*01f0*/  BAR.SYNC.DEFER_BLOCKING 0x0 ;  /* 0x0000000000007b1d */ /* 0x000fec0000010000 */
[----:B------:R-:W-:Y:S05]  /*0200*/  BRA.U !UP0, `(.L_x_28) ;  /* 0xfffffffd08c87547 */ /* 0x000fea000b83ffff */
.L_x_27:
[----:B------:R-:W-:Y:S05]  /*0210*/  @P1 EXIT ;  /* 0x000000000000194d */ /* 0x000fea0003800000 */
[----:B------:R-:W2:Y:S01]  /*0220*/  S2UR UR5, SR_CgaCtaId ;  /* 0x00000000000579c3 */ /* 0x000ea20000008800 */
[----:B------:R-:W-:-:S07]  /*0230*/  UMOV UR4, 0x400 ;  /* 0x0000040000047882 */ /* 0x000fce0000000000 */
[----:B01----:R-:W0:Y:S01]  /*0240*/  LDC.64 R2, c[0x0][0x388] ;  /* 0x0000e200ff027b82 */ /* 0x003e220000000a00 */
[----:B--2---:R-:W-:Y:S01]  /*0250*/  ULEA UR4, UR5, UR4, 0x18 ;  /* 0x0000000405047291 */ /* 0x004fe2000f8ec0ff */
[----:B0-----:R-:W-:-:S08]  /*0260*/  IMAD.WIDE.U32 R2, R7, 0x4, R2 ;  /* 0x0000000407027825 */ /* 0x001fd000078e0002 */
[----:B------:R-:W0:Y:S04]  /*0270*/  LDS R5, [UR4] ;  /* 0x00000004ff057984 */ /* 0x000e280008000800 */
[----:B0-----:R-:W-:Y:S01]  /*0280*/  STG.E desc[UR8][R2.64], R5 ;  /* 0x0000000502007986 */ /* 0x001fe2000c101908 */
[----:B------:R-:W-:Y:S05]  /*0290*/  EXIT ;  /* 0x000000000000794d */ /* 0x000fea0003800000 */
.L_x_29:
        /* <DEDUP_REMOVED lines=14> */
.L_x_42:


//--------------------- .text._Z7reduce0PiS_      --------------------------
	.section	.text._Z7reduce0PiS_,"ax",@progbits
	.align	128
        .global         _Z7reduce0PiS_
        .type           _Z7reduce0PiS_,@function
        .size           _Z7reduce0PiS_,(.L_x_43 - _Z7reduce0PiS_)
        .other          _Z7reduce0PiS_,@"STO_CUDA_ENTRY STV_DEFAULT"
_Z7reduce0PiS_:
.text._Z7reduce0PiS_:
        /* <DEDUP_REMOVED lines=18> */
[----:B------:R-:W-:-:S07]  /*0120*/  IMAD.MOV.U32 R0, RZ, RZ, 0x1 ;  /* 0x00000001ff007424 */ /* 0x000fce00078e00ff */
.L_x_31:
[----:B------:R-:W-:-:S05]  /*0130*/  IMAD.SHL.U32 R8, R0, 0x2, RZ ;  /* 0x0000000200087824 */ /* 0x000fca00078e00ff */
[----:B0-----:R-:W-:-:S04]  /*0140*/  IADD3 R2, PT, PT, R8, -0x1, RZ ;  /* 0xffffffff08027810 */ /* 0x001fc80007ffe0ff */
[----:B------:R-:W-:-:S13]  /*0150*/  LOP3.LUT P1, RZ, R2, R7, RZ, 0xc0, !PT ;  /* 0x0000000702ff7212 */ /* 0x000fda000782c0ff */
[----:B------:R-:W-:Y:S01]  /*0160*/  @!P1 IMAD R2, R0, 0x4, R5 ;  /* 0x0000000400029824 */ /* 0x000fe200078e0205 */
[----:B------:R-:W-:Y:S01]  /*0170*/  @!P1 LDS R3, [R5] ;  /* 0x0000000005039984 */ /* 0x000fe20000000800 */
[----:B------:R-:W-:-:S04]  /*0180*/  MOV R0, R8 ;  /* 0x0000000800007202 */ /* 0x000fc80000000f00 */
[----:B------:R-:W0:Y:S02]  /*0190*/  @!P1 LDS R2, [R2] ;  /* 0x0000000002029984 */ /* 0x000e240000000800 */
[----:B0-----:R-:W-:-:S05]  /*01a0*/  @!P1 IADD3 R4, PT, PT, R2, R3, RZ ;  /* 0x0000000302049210 */ /* 0x001fca0007ffe0ff */
[----:B------:R1:W-:Y:S01]  /*01b0*/  @!P1 STS [R5], R4 ;  /* 0x0000000405009388 */ /* 0x0003e20000000800 */
[----:B------:R-:W-:Y:S01]  /*01c0*/  BAR.SYNC.DEFER_BLOCKING 0x0 ;  /* 0x0000000000007b1d */ /* 0x000fe20000010000 */
[----:B------:R-:W-:-:S13]  /*01d0*/  ISETP.GE.U32.AND P1, PT, R8, UR8, PT ;  /* 0x0000000808007c0c */ /* 0x000fda000bf26070 */
[----:B-1----:R-:W-:Y:S05]  /*01e0*/  @!P1 BRA `(.L_x_31) ;  /* 0xfffffffc00d09947 */ /* 0x002fea000383ffff */
.L_x_30:
        /* <DEDUP_REMOVED lines=9> */
.L_x_32:
        /* <DEDUP_REMOVED lines=16> */
.L_x_43:


//--------------------- .nv.shared._Z7reduce5ILj128EEvPiS0_ --------------------------
	.section	.nv.shared._Z7reduce5ILj128EEvPiS0_,"aw",@nobits
	.sectionflags	@""
	.align	16
	.zero		1024


//--------------------- .nv.shared.reserved.0     --------------------------
	.section	.nv.shared.reserved.0,"aw",@nobits
	.weak		__nv_reservedSMEM_offset_0_alias
	.size		__nv_reservedSMEM_offset_0_alias, 0, 64
	.other		__nv_reservedSMEM_offset_0_alias,@"STO_CUDA_RESERVED_SHARED STV_DEFAULT"
__nv_reservedSMEM_offset_0_alias:
	.zero		0
	.zero		64


//--------------------- .nv.shared._Z7reduce5ILj256EEvPiS0_ --------------------------
	.section	.nv.shared._Z7reduce5ILj256EEvPiS0_,"aw",@nobits
	.sectionflags	@""
	.align	16
	.zero		1024


//--------------------- .nv.shared._Z7reduce5ILj512EEvPiS0_ --------------------------
	.section	.nv.shared._Z7reduce5ILj512EEvPiS0_,"aw",@nobits
	.sectionflags	@""
	.align	16
	.zero		1024


//--------------------- .nv.shared._Z7reduce6ILi128EEvPiS0_j --------------------------
	.section	.nv.shared._Z7reduce6ILi128EEvPiS0_j,"aw",@nobits
	.sectionflags	@""
	.align	16
	.zero		1024


//--------------------- .nv.shared._Z7reduce6ILi256EEvPiS0_j --------------------------
	.section	.nv.shared._Z7reduce6ILi256EEvPiS0_j,"aw",@nobits
	.sectionflags	@""
	.align	16
	.zero		1024


//--------------------- .nv.shared._Z7reduce6ILi512EEvPiS0_j --------------------------
	.section	.nv.shared._Z7reduce6ILi512EEvPiS0_j,"aw",@nobits
	.sectionflags	@""
	.align	16
	.zero		1024


//--------------------- .nv.shared._Z7reduce4PiS_ --------------------------
	.section	.nv.shared._Z7reduce4PiS_,"aw",@nobits
	.sectionflags	@""
	.align	16
	.zero		1024


//--------------------- .nv.shared._Z7reduce3PiS_ --------------------------
	.section	.nv.shared._Z7reduce3PiS_,"aw",@nobits
	.sectionflags	@""
	.align	16
	.zero		1024


//--------------------- .nv.shared._Z7reduce2PiS_ --------------------------
	.section	.nv.shared._Z7reduce2PiS_,"aw",@nobits
	.sectionflags	@""
	.align	16
	.zero		1024


//--------------------- .nv.shared._Z7reduce1PiS_ --------------------------
	.section	.nv.shared._Z7reduce1PiS_,"aw",@nobits
	.sectionflags	@""
	.align	16
	.zero		1024


//--------------------- .nv.shared._Z7reduce0PiS_ --------------------------
	.section	.nv.shared._Z7reduce0PiS_,"aw",@nobits
	.sectionflags	@""
	.align	16
	.zero		1024


//--------------------- .nv.constant0._Z7reduce5ILj128EEvPiS0_ --------------------------
	.section	.nv.constant0._Z7reduce5ILj128EEvPiS0_,"a",@progbits
	.sectionflags	@""
	.align	4
.nv.constant0._Z7reduce5ILj128EEvPiS0_:
	.zero		912


//--------------------- .nv.constant0._Z7reduce5ILj256EEvPiS0_ --------------------------
	.section	.nv.constant0._Z7reduce5ILj256EEvPiS0_,"a",@progbits
	.sectionflags	@""
	.align	4
.nv.constant0._Z7reduce5ILj256EEvPiS0_:
	.zero		912


//--------------------- .nv.constant0._Z7reduce5ILj512EEvPiS0_ --------------------------
	.section	.nv.constant0._Z7reduce5ILj512EEvPiS0_,"a",@progbits
	.sectionflags	@""
	.align	4
.nv.constant0._Z7reduce5ILj512EEvPiS0_:
	.zero		912


//--------------------- .nv.constant0._Z7reduce6ILi128EEvPiS0_j --------------------------
	.section	.nv.constant0._Z7reduce6ILi128EEvPiS0_j,"a",@progbits
	.sectionflags	@""
	.align	4
.nv.constant0._Z7reduce6ILi128EEvPiS0_j:
	.zero		916


//--------------------- .nv.constant0._Z7reduce6ILi256EEvPiS0_j --------------------------
	.section	.nv.constant0._Z7reduce6ILi256EEvPiS0_j,"a",@progbits
	.sectionflags	@""
	.align	4
.nv.constant0._Z7reduce6ILi256EEvPiS0_j:
	.zero		916


//--------------------- .nv.constant0._Z7reduce6ILi512EEvPiS0_j --------------------------
	.section	.nv.constant0._Z7reduce6ILi512EEvPiS0_j,"a",@progbits
	.sectionflags	@""
	.align	4
.nv.constant0._Z7reduce6ILi512EEvPiS0_j:
	.zero		916


//--------------------- .nv.constant0._Z7reduce4PiS_ --------------------------
	.section	.nv.constant0._Z7reduce4PiS_,"a",@progbits
	.sectionflags	@""
	.align	4
.nv.constant0._Z7reduce4PiS_:
	.zero		912


//--------------------- .nv.constant0._Z7reduce3PiS_ --------------------------
	.section	.nv.constant0._Z7reduce3PiS_,"a",@progbits
	.sectionflags	@""
	.align	4
.nv.constant0._Z7reduce3PiS_:
	.zero		912


//--------------------- .nv.constant0._Z7reduce2PiS_ --------------------------
	.section	.nv.constant0._Z7reduce2PiS_,"a",@progbits
	.sectionflags	@""
	.align	4
.nv.constant0._Z7reduce2PiS_:
	.zero		912


//--------------------- .nv.constant0._Z7reduce1PiS_ --------------------------
	.section	.nv.constant0._Z7reduce1PiS_,"a",@progbits
	.sectionflags	@""
	.align	4
.nv.constant0._Z7reduce1PiS_:
	.zero		912


//--------------------- .nv.constant0._Z7reduce0PiS_ --------------------------
	.section	.nv.constant0._Z7reduce0PiS_,"a",@progbits
	.sectionflags	@""
	.align	4
.nv.constant0._Z7reduce0PiS_:
	.zero		912


//--------------------- SYMBOLS --------------------------

	.type		.nv.reservedSmem.offset0,@object
	.size		.nv.reservedSmem.offset0,0x4
	.type		.nv.reservedSmem.cap,@object
	.size		.nv.reservedSmem.cap,0x4
